	.target	sm_90a

	.elftype	@"ET_EXEC"


//--------------------- .note.nv.tkinfo           --------------------------
	.section	.note.nv.tkinfo,"",@"SHT_NOTE"
	.sectionflags	@"SHF_NOTE_NV_TKINFO"
	.tkinfo
        /*0018*/ 	.word	0x00000002
        /*0030*/ 	.string	""
        /*0030*/ 	.string	"ptxas"
        /*0030*/ 	.string	"Cuda compilation tools, release 13.0, V13.0.88"
        /*0030*/ 	.string	"Build cuda_13.0.r13.0/compiler.36424714_0"
        /*0030*/ 	.string	"-arch sm_90a -m 64 "



//--------------------- .note.nv.cuinfo           --------------------------
	.section	.note.nv.cuinfo,"",@"SHT_NOTE"
	.sectionflags	@"SHF_NOTE_NV_CUINFO"
        /*0018*/ 	.short	0x0002
        /*001a*/ 	.short	0x005a
        /*001c*/ 	.short	0x0082
	.zero		2


//--------------------- .nv.info                  --------------------------
	.section	.nv.info,"",@"SHT_CUDA_INFO"
	.align	4


	//----- nvinfo : EIATTR_REGCOUNT
	.align		4
        /*0000*/ 	.byte	0x04, 0x2f
        /*0002*/ 	.short	(.L_15 - .L_14)
	.align		4
.L_14:
        /*0004*/ 	.word	index@(_ZN7cutlass13device_kernelINS_4gemm6kernel13GemmUniversalIN4cute5tupleIJiiiiEEENS1_10collective13CollectiveMmaINS1_34MainloopSm90TmaGmmaWarpSpecializedILi22ENS5_IJNS4_1CILi2EEENSA_ILi1EEESC_EEENS1_32KernelTmaWarpSpecializedPingpongEEENS5_IJNSA_ILi64EEENSA_ILi16EEESG_EEENS_10bfloat16_tENS5_IJlSC_lEEESJ_SK_NS4_8TiledMMAINS4_8MMA_AtomIJNS4_4SM904GMMA27MMA_64x16x16_F32BF16BF16_SSILNSO_5MajorE0ELSQ_0ELNSO_7ScaleInE1ELSR_1EEEEEENS4_6LayoutINS5_IJSC_SC_SC_EEENS5_IJNSA_ILi0EEESW_SW_EEEEENS5_IJNS4_10UnderscoreESZ_SZ_EEEEENS4_13SM90_TMA_LOADENS4_14ComposedLayoutINS4_7SwizzleILi3ELi4ELi3EEENS4_18smem_ptr_flag_bitsILi16EEENSU_INS5_IJNSA_ILi8EEESG_EEENS5_IJSG_SC_EEEEEEEvNS4_8identityENS4_23SM90_TMA_LOAD_MULTICASTES1C_vS1D_EENS_8epilogue10collective6detail29Sm90TmaWarpSpecializedAdapterINS1H_15DefaultEpilogueISJ_SK_SK_NS1G_6thread17LinearCombinationISJ_Li1EffLNS1L_9ScaleType4KindE0ELNS_15FloatRoundStyleE2ESJ_EENS1_15EpilogueDefaultEEEEEvvEEEEvNT_6ParamsE)
        /*0008*/ 	.word	0x000000a8


	//----- nvinfo : EIATTR_FRAME_SIZE
	.align		4
.L_15:
        /*000c*/ 	.byte	0x04, 0x11
        /*000e*/ 	.short	(.L_17 - .L_16)
	.align		4
.L_16:
        /*0010*/ 	.word	index@(_ZN7cutlass13device_kernelINS_4gemm6kernel13GemmUniversalIN4cute5tupleIJiiiiEEENS1_10collective13CollectiveMmaINS1_34MainloopSm90TmaGmmaWarpSpecializedILi22ENS5_IJNS4_1CILi2EEENSA_ILi1EEESC_EEENS1_32KernelTmaWarpSpecializedPingpongEEENS5_IJNSA_ILi64EEENSA_ILi16EEESG_EEENS_10bfloat16_tENS5_IJlSC_lEEESJ_SK_NS4_8TiledMMAINS4_8MMA_AtomIJNS4_4SM904GMMA27MMA_64x16x16_F32BF16BF16_SSILNSO_5MajorE0ELSQ_0ELNSO_7ScaleInE1ELSR_1EEEEEENS4_6LayoutINS5_IJSC_SC_SC_EEENS5_IJNSA_ILi0EEESW_SW_EEEEENS5_IJNS4_10UnderscoreESZ_SZ_EEEEENS4_13SM90_TMA_LOADENS4_14ComposedLayoutINS4_7SwizzleILi3ELi4ELi3EEENS4_18smem_ptr_flag_bitsILi16EEENSU_INS5_IJNSA_ILi8EEESG_EEENS5_IJSG_SC_EEEEEEEvNS4_8identityENS4_23SM90_TMA_LOAD_MULTICASTES1C_vS1D_EENS_8epilogue10collective6detail29Sm90TmaWarpSpecializedAdapterINS1H_15DefaultEpilogueISJ_SK_SK_NS1G_6thread17LinearCombinationISJ_Li1EffLNS1L_9ScaleType4KindE0ELNS_15FloatRoundStyleE2ESJ_EENS1_15EpilogueDefaultEEEEEvvEEEEvNT_6ParamsE)
        /*0014*/ 	.word	0x00000000


	//----- nvinfo : EIATTR_MIN_STACK_SIZE
	.align		4
.L_17:
        /*0018*/ 	.byte	0x04, 0x12
        /*001a*/ 	.short	(.L_19 - .L_18)
	.align		4
.L_18:
        /*001c*/ 	.word	index@(_ZN7cutlass13device_kernelINS_4gemm6kernel13GemmUniversalIN4cute5tupleIJiiiiEEENS1_10collective13CollectiveMmaINS1_34MainloopSm90TmaGmmaWarpSpecializedILi22ENS5_IJNS4_1CILi2EEENSA_ILi1EEESC_EEENS1_32KernelTmaWarpSpecializedPingpongEEENS5_IJNSA_ILi64EEENSA_ILi16EEESG_EEENS_10bfloat16_tENS5_IJlSC_lEEESJ_SK_NS4_8TiledMMAINS4_8MMA_AtomIJNS4_4SM904GMMA27MMA_64x16x16_F32BF16BF16_SSILNSO_5MajorE0ELSQ_0ELNSO_7ScaleInE1ELSR_1EEEEEENS4_6LayoutINS5_IJSC_SC_SC_EEENS5_IJNSA_ILi0EEESW_SW_EEEEENS5_IJNS4_10UnderscoreESZ_SZ_EEEEENS4_13SM90_TMA_LOADENS4_14ComposedLayoutINS4_7SwizzleILi3ELi4ELi3EEENS4_18smem_ptr_flag_bitsILi16EEENSU_INS5_IJNSA_ILi8EEESG_EEENS5_IJSG_SC_EEEEEEEvNS4_8identityENS4_23SM90_TMA_LOAD_MULTICASTES1C_vS1D_EENS_8epilogue10collective6detail29Sm90TmaWarpSpecializedAdapterINS1H_15DefaultEpilogueISJ_SK_SK_NS1G_6thread17LinearCombinationISJ_Li1EffLNS1L_9ScaleType4KindE0ELNS_15FloatRoundStyleE2ESJ_EENS1_15EpilogueDefaultEEEEEvvEEEEvNT_6ParamsE)
        /*0020*/ 	.word	0x00000000
.L_19:


//--------------------- .nv.compat                --------------------------
	.section	.nv.compat,"",@"SHT_CUDA_COMPAT_INFO"
	.align	4
        /*0000*/ 	.byte	0x02, 0x09, 0x01, 0x00, 0x02, 0x02, 0x04, 0x00, 0x02, 0x05, 0x05, 0x00, 0x03, 0x07, 0x01, 0x01
        /*0010*/ 	.byte	0x02, 0x03, 0x01, 0x00, 0x02, 0x06, 0x01, 0x00, 0x04, 0x0b, 0x08, 0x00, 0x00, 0x00, 0x00, 0x00
        /*0020*/ 	.byte	0x00, 0x00, 0x00, 0x00


//--------------------- .nv.info._ZN7cutlass13device_kernelINS_4gemm6kernel13GemmUniversalIN4cute5tupleIJiiiiEEENS1_10collective13CollectiveMmaINS1_34MainloopSm90TmaGmmaWarpSpecializedILi22ENS5_IJNS4_1CILi2EEENSA_ILi1EEESC_EEENS1_32KernelTmaWarpSpecializedPingpongEEENS5_IJNSA_ILi64EEENSA_ILi16EEESG_EEENS_10bfloat16_tENS5_IJlSC_lEEESJ_SK_NS4_8TiledMMAINS4_8MMA_AtomIJNS4_4SM904GMMA27MMA_64x16x16_F32BF16BF16_SSILNSO_5MajorE0ELSQ_0ELNSO_7ScaleInE1ELSR_1EEEEEENS4_6LayoutINS5_IJSC_SC_SC_EEENS5_IJNSA_ILi0EEESW_SW_EEEEENS5_IJNS4_10UnderscoreESZ_SZ_EEEEENS4_13SM90_TMA_LOADENS4_14ComposedLayoutINS4_7SwizzleILi3ELi4ELi3EEENS4_18smem_ptr_flag_bitsILi16EEENSU_INS5_IJNSA_ILi8EEESG_EEENS5_IJSG_SC_EEEEEEEvNS4_8identityENS4_23SM90_TMA_LOAD_MULTICASTES1C_vS1D_EENS_8epilogue10collective6detail29Sm90TmaWarpSpecializedAdapterINS1H_15DefaultEpilogueISJ_SK_SK_NS1G_6thread17LinearCombinationISJ_Li1EffLNS1L_9ScaleType4KindE0ELNS_15FloatRoundStyleE2ESJ_EENS1_15EpilogueDefaultEEEEEvvEEEEvNT_6ParamsE --------------------------
	.section	.nv.info._ZN7cutlass13device_kernelINS_4gemm6kernel13GemmUniversalIN4cute5tupleIJiiiiEEENS1_10collective13CollectiveMmaINS1_34MainloopSm90TmaGmmaWarpSpecializedILi22ENS5_IJNS4_1CILi2EEENSA_ILi1EEESC_EEENS1_32KernelTmaWarpSpecializedPingpongEEENS5_IJNSA_ILi64EEENSA_ILi16EEESG_EEENS_10bfloat16_tENS5_IJlSC_lEEESJ_SK_NS4_8TiledMMAINS4_8MMA_AtomIJNS4_4SM904GMMA27MMA_64x16x16_F32BF16BF16_SSILNSO_5MajorE0ELSQ_0ELNSO_7ScaleInE1ELSR_1EEEEEENS4_6LayoutINS5_IJSC_SC_SC_EEENS5_IJNSA_ILi0EEESW_SW_EEEEENS5_IJNS4_10UnderscoreESZ_SZ_EEEEENS4_13SM90_TMA_LOADENS4_14ComposedLayoutINS4_7SwizzleILi3ELi4ELi3EEENS4_18smem_ptr_flag_bitsILi16EEENSU_INS5_IJNSA_ILi8EEESG_EEENS5_IJSG_SC_EEEEEEEvNS4_8identityENS4_23SM90_TMA_LOAD_MULTICASTES1C_vS1D_EENS_8epilogue10collective6detail29Sm90TmaWarpSpecializedAdapterINS1H_15DefaultEpilogueISJ_SK_SK_NS1G_6thread17LinearCombinationISJ_Li1EffLNS1L_9ScaleType4KindE0ELNS_15FloatRoundStyleE2ESJ_EENS1_15EpilogueDefaultEEEEEvvEEEEvNT_6ParamsE,"",@"SHT_CUDA_INFO"
	.sectionflags	@""
	.align	4


	//----- nvinfo : EIATTR_CUDA_API_VERSION
	.align		4
        /*0000*/ 	.byte	0x04, 0x37
        /*0002*/ 	.short	(.L_21 - .L_20)
.L_20:
        /*0004*/ 	.word	0x00000082


	//----- nvinfo : EIATTR_KPARAM_INFO
	.align		4
.L_21:
        /*0008*/ 	.byte	0x04, 0x17
        /*000a*/ 	.short	(.L_23 - .L_22)
.L_22:
        /*000c*/ 	.word	0x00000000
        /*0010*/ 	.short	0x0000
        /*0012*/ 	.short	0x0070
        /*0014*/ 	.byte	0x00, 0xf0, 0x01, 0x10


	//----- nvinfo : EIATTR_SPARSE_MMA_MASK
	.align		4
.L_23:
        /*0018*/ 	.byte	0x03, 0x50
        /*001a*/ 	.short	0x0000


	//----- nvinfo : EIATTR_MAXREG_COUNT
	.align		4
        /*001c*/ 	.byte	0x03, 0x1b
        /*001e*/ 	.short	0x00a8


	//----- nvinfo : EIATTR_NUM_BARRIERS
	.align		4
        /*0020*/ 	.byte	0x02, 0x4c
        /*0022*/ 	.byte	0x01
	.zero		1


	//----- nvinfo : EIATTR_EXTERNS
	.align		4
        /*0024*/ 	.byte	0x04, 0x0f
        /*0026*/ 	.short	(.L_25 - .L_24)


	//   ....[0]....
	.align		4
.L_24:
        /*0028*/ 	.word	index@(__assertfail)


	//----- nvinfo : EIATTR_MERCURY_ISA_VERSION
	.align		4
.L_25:
        /*002c*/ 	.byte	0x03, 0x5f
        /*002e*/ 	.short	0x0101


	//----- nvinfo : EIATTR_INT_WARP_WIDE_INSTR_OFFSETS
	.align		4
        /*0030*/ 	.byte	0x04, 0x31
        /*0032*/ 	.short	(.L_27 - .L_26)


	//   ....[0]....
.L_26:
        /*0034*/ 	.word	0x00000740


	//   ....[1]....
        /*0038*/ 	.word	0x00000760


	//   ....[2]....
        /*003c*/ 	.word	0x00000810


	//   ....[3]....
        /*0040*/ 	.word	0x00000840


	//   ....[4]....
        /*0044*/ 	.word	0x000009b0


	//   ....[5]....
        /*0048*/ 	.word	0x000009c0


	//   ....[6]....
        /*004c*/ 	.word	0x000009d0


	//   ....[7]....
        /*0050*/ 	.word	0x00000a20


	//   ....[8]....
        /*0054*/ 	.word	0x000022a0


	//----- nvinfo : EIATTR_COOP_GROUP_MASK_REGIDS
	.align		4
.L_27:
        /*0058*/ 	.byte	0x04, 0x29
        /*005a*/ 	.short	(.L_29 - .L_28)


	//   ....[0]....
.L_28:
        /*005c*/ 	.word	0xffffffff


	//   ....[1]....
        /*0060*/ 	.word	0xffffffff


	//   ....[2]....
        /*0064*/ 	.word	0xffffffff


	//   ....[3]....
        /*0068*/ 	.word	0xffffffff


	//   ....[4]....
        /*006c*/ 	.word	0xffffffff


	//   ....[5]....
        /*0070*/ 	.word	0xffffffff


	//   ....[6]....
        /*0074*/ 	.word	0xffffffff


	//----- nvinfo : EIATTR_COOP_GROUP_INSTR_OFFSETS
	.align		4
.L_29:
        /*0078*/ 	.byte	0x04, 0x28
        /*007a*/ 	.short	(.L_31 - .L_30)


	//   ....[0]....
.L_30:
        /*007c*/ 	.word	0x00000060


	//   ....[1]....
        /*0080*/ 	.word	0x00000070


	//   ....[2]....
        /*0084*/ 	.word	0x00000130


	//   ....[3]....
        /*0088*/ 	.word	0x00000540


	//   ....[4]....
        /*008c*/ 	.word	0x00000580


	//   ....[5]....
        /*0090*/ 	.word	0x00000600


	//   ....[6]....
        /*0094*/ 	.word	0x00000bc0


	//----- nvinfo : EIATTR_REG_RECONFIG
	.align		4
.L_31:
        /*0098*/ 	.byte	0x01, 0x54
	.zero		2


	//----- nvinfo : EIATTR_SYSCALL_OFFSETS
	.align		4
        /*009c*/ 	.byte	0x04, 0x46
        /*009e*/ 	.short	(.L_33 - .L_32)


	//   ....[0]....
.L_32:
        /*00a0*/ 	.word	0x00001ad0


	//----- nvinfo : EIATTR_MBARRIER_INSTR_OFFSETS
	.align		4
.L_33:
        /*00a4*/ 	.byte	0x04, 0x39
        /*00a6*/ 	.short	(.L_35 - .L_34)


	//   ....[0]....
.L_34:
        /*00a8*/ 	.word	0x00000250
        /*00ac*/ 	.word	0x000000ff
        /*00b0*/ 	.word	0x00000000
        /*00b4*/ 	.short	0x0100
        /*00b6*/ 	.byte	0x08
	.zero		1


	//   ....[1]....
        /*00b8*/ 	.word	0x00000260
        /*00bc*/ 	.word	0x000000ff
        /*00c0*/ 	.word	0x000000b0
        /*00c4*/ 	.short	0x0100
        /*00c6*/ 	.byte	0x08
	.zero		1


	//   ....[2]....
        /*00c8*/ 	.word	0x00000270
        /*00cc*/ 	.word	0x000000ff
        /*00d0*/ 	.word	0x00000008
        /*00d4*/ 	.short	0x0100
        /*00d6*/ 	.byte	0x08
	.zero		1


	//   ....[3]....
        /*00d8*/ 	.word	0x00000280
        /*00dc*/ 	.word	0x000000ff
        /*00e0*/ 	.word	0x000000b8
        /*00e4*/ 	.short	0x0100
        /*00e6*/ 	.byte	0x08
	.zero		1


	//   ....[4]....
        /*00e8*/ 	.word	0x00000290
        /*00ec*/ 	.word	0x000000ff
        /*00f0*/ 	.word	0x00000010
        /*00f4*/ 	.short	0x0100
        /*00f6*/ 	.byte	0x08
	.zero		1


	//   ....[5]....
        /*00f8*/ 	.word	0x000002a0
        /*00fc*/ 	.word	0x000000ff
        /*0100*/ 	.word	0x000000c0
        /*0104*/ 	.short	0x0100
        /*0106*/ 	.byte	0x08
	.zero		1


	//   ....[6]....
        /*0108*/ 	.word	0x000002b0
        /*010c*/ 	.word	0x000000ff
        /*0110*/ 	.word	0x00000018
        /*0114*/ 	.short	0x0100
        /*0116*/ 	.byte	0x08
	.zero		1


	//   ....[7]....
        /*0118*/ 	.word	0x000002c0
        /*011c*/ 	.word	0x000000ff
        /*0120*/ 	.word	0x000000c8
        /*0124*/ 	.short	0x0100
        /*0126*/ 	.byte	0x08
	.zero		1


	//   ....[8]....
        /*0128*/ 	.word	0x000002d0
        /*012c*/ 	.word	0x000000ff
        /*0130*/ 	.word	0x00000020
        /*0134*/ 	.short	0x0100
        /*0136*/ 	.byte	0x08
	.zero		1


	//   ....[9]....
        /*0138*/ 	.word	0x000002e0
        /*013c*/ 	.word	0x000000ff
        /*0140*/ 	.word	0x000000d0
        /*0144*/ 	.short	0x0100
        /*0146*/ 	.byte	0x08
	.zero		1


	//   ....[10]....
        /*0148*/ 	.word	0x000002f0
        /*014c*/ 	.word	0x000000ff
        /*0150*/ 	.word	0x00000028
        /*0154*/ 	.short	0x0100
        /*0156*/ 	.byte	0x08
	.zero		1


	//   ....[11]....
        /*0158*/ 	.word	0x00000300
        /*015c*/ 	.word	0x000000ff
        /*0160*/ 	.word	0x000000d8
        /*0164*/ 	.short	0x0100
        /*0166*/ 	.byte	0x08
	.zero		1


	//   ....[12]....
        /*0168*/ 	.word	0x00000310
        /*016c*/ 	.word	0x000000ff
        /*0170*/ 	.word	0x00000030
        /*0174*/ 	.short	0x0100
        /*0176*/ 	.byte	0x08
	.zero		1


	//   ....[13]....
        /*0178*/ 	.word	0x00000320
        /*017c*/ 	.word	0x000000ff
        /*0180*/ 	.word	0x000000e0
        /*0184*/ 	.short	0x0100
        /*0186*/ 	.byte	0x08
	.zero		1


	//   ....[14]....
        /*0188*/ 	.word	0x00000330
        /*018c*/ 	.word	0x000000ff
        /*0190*/ 	.word	0x00000038
        /*0194*/ 	.short	0x0100
        /*0196*/ 	.byte	0x08
	.zero		1


	//   ....[15]....
        /*0198*/ 	.word	0x00000340
        /*019c*/ 	.word	0x000000ff
        /*01a0*/ 	.word	0x000000e8
        /*01a4*/ 	.short	0x0100
        /*01a6*/ 	.byte	0x08
	.zero		1


	//   ....[16]....
        /*01a8*/ 	.word	0x00000350
        /*01ac*/ 	.word	0x000000ff
        /*01b0*/ 	.word	0x00000040
        /*01b4*/ 	.short	0x0100
        /*01b6*/ 	.byte	0x08
	.zero		1


	//   ....[17]....
        /*01b8*/ 	.word	0x00000360
        /*01bc*/ 	.word	0x000000ff
        /*01c0*/ 	.word	0x000000f0
        /*01c4*/ 	.short	0x0100
        /*01c6*/ 	.byte	0x08
	.zero		1


	//   ....[18]....
        /*01c8*/ 	.word	0x00000370
        /*01cc*/ 	.word	0x000000ff
        /*01d0*/ 	.word	0x00000048
        /*01d4*/ 	.short	0x0100
        /*01d6*/ 	.byte	0x08
	.zero		1


	//   ....[19]....
        /*01d8*/ 	.word	0x00000380
        /*01dc*/ 	.word	0x000000ff
        /*01e0*/ 	.word	0x000000f8
        /*01e4*/ 	.short	0x0100
        /*01e6*/ 	.byte	0x08
	.zero		1


	//   ....[20]....
        /*01e8*/ 	.word	0x00000390
        /*01ec*/ 	.word	0x000000ff
        /*01f0*/ 	.word	0x00000050
        /*01f4*/ 	.short	0x0100
        /*01f6*/ 	.byte	0x08
	.zero		1


	//   ....[21]....
        /*01f8*/ 	.word	0x000003a0
        /*01fc*/ 	.word	0x000000ff
        /*0200*/ 	.word	0x00000100
        /*0204*/ 	.short	0x0100
        /*0206*/ 	.byte	0x08
	.zero		1


	//   ....[22]....
        /*0208*/ 	.word	0x000003b0
        /*020c*/ 	.word	0x000000ff
        /*0210*/ 	.word	0x00000058
        /*0214*/ 	.short	0x0100
        /*0216*/ 	.byte	0x08
	.zero		1


	//   ....[23]....
        /*0218*/ 	.word	0x000003c0
        /*021c*/ 	.word	0x000000ff
        /*0220*/ 	.word	0x00000108
        /*0224*/ 	.short	0x0100
        /*0226*/ 	.byte	0x08
	.zero		1


	//   ....[24]....
        /*0228*/ 	.word	0x000003d0
        /*022c*/ 	.word	0x000000ff
        /*0230*/ 	.word	0x00000060
        /*0234*/ 	.short	0x0100
        /*0236*/ 	.byte	0x08
	.zero		1


	//   ....[25]....
        /*0238*/ 	.word	0x000003e0
        /*023c*/ 	.word	0x000000ff
        /*0240*/ 	.word	0x00000110
        /*0244*/ 	.short	0x0100
        /*0246*/ 	.byte	0x08
	.zero		1


	//   ....[26]....
        /*0248*/ 	.word	0x000003f0
        /*024c*/ 	.word	0x000000ff
        /*0250*/ 	.word	0x00000068
        /*0254*/ 	.short	0x0100
        /*0256*/ 	.byte	0x08
	.zero		1


	//   ....[27]....
        /*0258*/ 	.word	0x00000400
        /*025c*/ 	.word	0x000000ff
        /*0260*/ 	.word	0x00000118
        /*0264*/ 	.short	0x0100
        /*0266*/ 	.byte	0x08
	.zero		1


	//   ....[28]....
        /*0268*/ 	.word	0x00000410
        /*026c*/ 	.word	0x000000ff
        /*0270*/ 	.word	0x00000070
        /*0274*/ 	.short	0x0100
        /*0276*/ 	.byte	0x08
	.zero		1


	//   ....[29]....
        /*0278*/ 	.word	0x00000420
        /*027c*/ 	.word	0x000000ff
        /*0280*/ 	.word	0x00000120
        /*0284*/ 	.short	0x0100
        /*0286*/ 	.byte	0x08
	.zero		1


	//   ....[30]....
        /*0288*/ 	.word	0x00000430
        /*028c*/ 	.word	0x000000ff
        /*0290*/ 	.word	0x00000078
        /*0294*/ 	.short	0x0100
        /*0296*/ 	.byte	0x08
	.zero		1


	//   ....[31]....
        /*0298*/ 	.word	0x00000440
        /*029c*/ 	.word	0x000000ff
        /*02a0*/ 	.word	0x00000128
        /*02a4*/ 	.short	0x0100
        /*02a6*/ 	.byte	0x08
	.zero		1


	//   ....[32]....
        /*02a8*/ 	.word	0x00000450
        /*02ac*/ 	.word	0x000000ff
        /*02b0*/ 	.word	0x00000080
        /*02b4*/ 	.short	0x0100
        /*02b6*/ 	.byte	0x08
	.zero		1


	//   ....[33]....
        /*02b8*/ 	.word	0x00000460
        /*02bc*/ 	.word	0x000000ff
        /*02c0*/ 	.word	0x00000130
        /*02c4*/ 	.short	0x0100
        /*02c6*/ 	.byte	0x08
	.zero		1


	//   ....[34]....
        /*02c8*/ 	.word	0x00000470
        /*02cc*/ 	.word	0x000000ff
        /*02d0*/ 	.word	0x00000088
        /*02d4*/ 	.short	0x0100
        /*02d6*/ 	.byte	0x08
	.zero		1


	//   ....[35]....
        /*02d8*/ 	.word	0x00000480
        /*02dc*/ 	.word	0x000000ff
        /*02e0*/ 	.word	0x00000138
        /*02e4*/ 	.short	0x0100
        /*02e6*/ 	.byte	0x08
	.zero		1


	//   ....[36]....
        /*02e8*/ 	.word	0x00000490
        /*02ec*/ 	.word	0x000000ff
        /*02f0*/ 	.word	0x00000090
        /*02f4*/ 	.short	0x0100
        /*02f6*/ 	.byte	0x08
	.zero		1


	//   ....[37]....
        /*02f8*/ 	.word	0x000004a0
        /*02fc*/ 	.word	0x000000ff
        /*0300*/ 	.word	0x00000140
        /*0304*/ 	.short	0x0100
        /*0306*/ 	.byte	0x08
	.zero		1


	//   ....[38]....
        /*0308*/ 	.word	0x000004b0
        /*030c*/ 	.word	0x000000ff
        /*0310*/ 	.word	0x00000098
        /*0314*/ 	.short	0x0100
        /*0316*/ 	.byte	0x08
	.zero		1


	//   ....[39]....
        /*0318*/ 	.word	0x000004c0
        /*031c*/ 	.word	0x000000ff
        /*0320*/ 	.word	0x00000148
        /*0324*/ 	.short	0x0100
        /*0326*/ 	.byte	0x08
	.zero		1


	//   ....[40]....
        /*0328*/ 	.word	0x000004d0
        /*032c*/ 	.word	0x000000ff
        /*0330*/ 	.word	0x000000a0
        /*0334*/ 	.short	0x0100
        /*0336*/ 	.byte	0x08
	.zero		1


	//   ....[41]....
        /*0338*/ 	.word	0x000004e0
        /*033c*/ 	.word	0x000000ff
        /*0340*/ 	.word	0x00000150
        /*0344*/ 	.short	0x0100
        /*0346*/ 	.byte	0x08
	.zero		1


	//   ....[42]....
        /*0348*/ 	.word	0x000004f0
        /*034c*/ 	.word	0x000000ff
        /*0350*/ 	.word	0x000000a8
        /*0354*/ 	.short	0x0100
        /*0356*/ 	.byte	0x08
	.zero		1


	//   ....[43]....
        /*0358*/ 	.word	0x00000500
        /*035c*/ 	.word	0x000000ff
        /*0360*/ 	.word	0x00000158
        /*0364*/ 	.short	0x0100
        /*0366*/ 	.byte	0x08
	.zero		1


	//   ....[44]....
        /*0368*/ 	.word	0x00000a50
        /*036c*/ 	.word	0x000000ff
        /*0370*/ 	.word	0x00000190
        /*0374*/ 	.short	0x0100
        /*0376*/ 	.byte	0x08
	.zero		1


	//   ....[45]....
        /*0378*/ 	.word	0x00000ae0
        /*037c*/ 	.word	0x000000ff
        /*0380*/ 	.word	0x00000198
        /*0384*/ 	.short	0x0100
        /*0386*/ 	.byte	0x08
	.zero		1


	//   ....[46]....
        /*0388*/ 	.word	0x00000b40
        /*038c*/ 	.word	0x000000ff
        /*0390*/ 	.word	0x00000170
        /*0394*/ 	.short	0x0100
        /*0396*/ 	.byte	0x09
	.zero		1


	//   ....[47]....
        /*0398*/ 	.word	0x00000b50
        /*039c*/ 	.word	0x000000ff
        /*03a0*/ 	.word	0x00000178
        /*03a4*/ 	.short	0x0100
        /*03a6*/ 	.byte	0x09
	.zero		1


	//   ....[48]....
        /*03a8*/ 	.word	0x00000b60
        /*03ac*/ 	.word	0x000000ff
        /*03b0*/ 	.word	0x00000180
        /*03b4*/ 	.short	0x0100
        /*03b6*/ 	.byte	0x09
	.zero		1


	//   ....[49]....
        /*03b8*/ 	.word	0x00000b70
        /*03bc*/ 	.word	0x000000ff
        /*03c0*/ 	.word	0x00000188
        /*03c4*/ 	.short	0x0100
        /*03c6*/ 	.byte	0x09
	.zero		1


	//   ....[50]....
        /*03c8*/ 	.word	0x000019b0
        /*03cc*/ 	.word	0x000000ff
        /*03d0*/ 	.word	0xfffffff8
        /*03d4*/ 	.short	0x010a
        /*03d6*/ 	.byte	0x2d
	.zero		1


	//   ....[51]....
        /*03d8*/ 	.word	0x00001b50
        /*03dc*/ 	.word	0x00000003
        /*03e0*/ 	.word	0x00000000
        /*03e4*/ 	.short	0x010a
        /*03e6*/ 	.byte	0x3f
	.zero		1


	//   ....[52]....
        /*03e8*/ 	.word	0x00001b90
        /*03ec*/ 	.word	0x00000003
        /*03f0*/ 	.word	0x00000000
        /*03f4*/ 	.short	0x010a
        /*03f6*/ 	.byte	0x3f
	.zero		1


	//   ....[53]....
        /*03f8*/ 	.word	0x00001e90
        /*03fc*/ 	.word	0x000000ff
        /*0400*/ 	.word	0x00000000
        /*0404*/ 	.short	0x010a
        /*0406*/ 	.byte	0x04
	.zero		1


	//   ....[54]....
        /*0408*/ 	.word	0x00001ed0
        /*040c*/ 	.word	0x000000ff
        /*0410*/ 	.word	0x00000000
        /*0414*/ 	.short	0x010a
        /*0416*/ 	.byte	0x04
	.zero		1


	//   ....[55]....
        /*0418*/ 	.word	0x00002130
        /*041c*/ 	.word	0x00000005
        /*0420*/ 	.word	0x00000000
        /*0424*/ 	.short	0x0101
        /*0426*/ 	.byte	0x3f
	.zero		1


	//   ....[56]....
        /*0428*/ 	.word	0x00002240
        /*042c*/ 	.word	0x00000003
        /*0430*/ 	.word	0x00000000
        /*0434*/ 	.short	0x0101
        /*0436*/ 	.byte	0x2b
	.zero		1


	//   ....[57]....
        /*0438*/ 	.word	0x00002340
        /*043c*/ 	.word	0x00000003
        /*0440*/ 	.word	0x00000000
        /*0444*/ 	.short	0x0101
        /*0446*/ 	.byte	0x3f
	.zero		1


	//   ....[58]....
        /*0448*/ 	.word	0x00002400
        /*044c*/ 	.word	0x000000ff
        /*0450*/ 	.word	0x00000008
        /*0454*/ 	.short	0x010a
        /*0456*/ 	.byte	0x2d
	.zero		1


	//   ....[59]....
        /*0458*/ 	.word	0x000030e0
        /*045c*/ 	.word	0x00000000
        /*0460*/ 	.word	0x00000000
        /*0464*/ 	.short	0x0101
        /*0466*/ 	.byte	0x2b
	.zero		1


	//   ....[60]....
        /*0468*/ 	.word	0x00003ad0
        /*046c*/ 	.word	0x0000000f
        /*0470*/ 	.word	0x000000b0
        /*0474*/ 	.short	0x010a
        /*0476*/ 	.byte	0x3f
	.zero		1


	//   ....[61]....
        /*0478*/ 	.word	0x00003e90
        /*047c*/ 	.word	0x00000006
        /*0480*/ 	.word	0x00000198
        /*0484*/ 	.short	0x0101
        /*0486*/ 	.byte	0x3f
	.zero		1


	//   ....[62]....
        /*0488*/ 	.word	0x000045f0
        /*048c*/ 	.word	0x00000007
        /*0490*/ 	.word	0x00000000
        /*0494*/ 	.short	0x010a
        /*0496*/ 	.byte	0x3f
	.zero		1


	//   ....[63]....
        /*0498*/ 	.word	0x00004670
        /*049c*/ 	.word	0x00000009
        /*04a0*/ 	.word	0x00000000
        /*04a4*/ 	.short	0x010a
        /*04a6*/ 	.byte	0x3f
	.zero		1


	//   ....[64]....
        /*04a8*/ 	.word	0x00004700
        /*04ac*/ 	.word	0x00000006
        /*04b0*/ 	.word	0x00000000
        /*04b4*/ 	.short	0x010a
        /*04b6*/ 	.byte	0x3f
	.zero		1


	//   ....[65]....
        /*04b8*/ 	.word	0x00004790
        /*04bc*/ 	.word	0x00000009
        /*04c0*/ 	.word	0x00000000
        /*04c4*/ 	.short	0x010a
        /*04c6*/ 	.byte	0x3f
	.zero		1


	//   ....[66]....
        /*04c8*/ 	.word	0x00004820
        /*04cc*/ 	.word	0x00000006
        /*04d0*/ 	.word	0x00000000
        /*04d4*/ 	.short	0x010a
        /*04d6*/ 	.byte	0x3f
	.zero		1


	//   ....[67]....
        /*04d8*/ 	.word	0x000048b0
        /*04dc*/ 	.word	0x00000009
        /*04e0*/ 	.word	0x00000000
        /*04e4*/ 	.short	0x010a
        /*04e6*/ 	.byte	0x3f
	.zero		1


	//   ....[68]....
        /*04e8*/ 	.word	0x00004940
        /*04ec*/ 	.word	0x00000006
        /*04f0*/ 	.word	0x00000000
        /*04f4*/ 	.short	0x010a
        /*04f6*/ 	.byte	0x3f
	.zero		1


	//   ....[69]....
        /*04f8*/ 	.word	0x000049d0
        /*04fc*/ 	.word	0x00000009
        /*0500*/ 	.word	0x00000000
        /*0504*/ 	.short	0x010a
        /*0506*/ 	.byte	0x3f
	.zero		1


	//   ....[70]....
        /*0508*/ 	.word	0x00004a60
        /*050c*/ 	.word	0x00000006
        /*0510*/ 	.word	0x00000000
        /*0514*/ 	.short	0x010a
        /*0516*/ 	.byte	0x3f
	.zero		1


	//   ....[71]....
        /*0518*/ 	.word	0x00004af0
        /*051c*/ 	.word	0x00000009
        /*0520*/ 	.word	0x00000000
        /*0524*/ 	.short	0x010a
        /*0526*/ 	.byte	0x3f
	.zero		1


	//   ....[72]....
        /*0528*/ 	.word	0x00004b80
        /*052c*/ 	.word	0x00000006
        /*0530*/ 	.word	0x00000000
        /*0534*/ 	.short	0x010a
        /*0536*/ 	.byte	0x3f
	.zero		1


	//   ....[73]....
        /*0538*/ 	.word	0x00004c10
        /*053c*/ 	.word	0x00000009
        /*0540*/ 	.word	0x00000000
        /*0544*/ 	.short	0x010a
        /*0546*/ 	.byte	0x3f
	.zero		1


	//   ....[74]....
        /*0548*/ 	.word	0x00004ca0
        /*054c*/ 	.word	0x00000006
        /*0550*/ 	.word	0x00000000
        /*0554*/ 	.short	0x010a
        /*0556*/ 	.byte	0x3f
	.zero		1


	//   ....[75]....
        /*0558*/ 	.word	0x00004d30
        /*055c*/ 	.word	0x00000009
        /*0560*/ 	.word	0x00000000
        /*0564*/ 	.short	0x010a
        /*0566*/ 	.byte	0x3f
	.zero		1


	//   ....[76]....
        /*0568*/ 	.word	0x00004dc0
        /*056c*/ 	.word	0x00000006
        /*0570*/ 	.word	0x00000000
        /*0574*/ 	.short	0x010a
        /*0576*/ 	.byte	0x3f
	.zero		1


	//   ....[77]....
        /*0578*/ 	.word	0x00004e50
        /*057c*/ 	.word	0x00000009
        /*0580*/ 	.word	0x00000000
        /*0584*/ 	.short	0x010a
        /*0586*/ 	.byte	0x3f
	.zero		1


	//   ....[78]....
        /*0588*/ 	.word	0x00004ee0
        /*058c*/ 	.word	0x00000006
        /*0590*/ 	.word	0x00000000
        /*0594*/ 	.short	0x010a
        /*0596*/ 	.byte	0x3f
	.zero		1


	//   ....[79]....
        /*0598*/ 	.word	0x00004f70
        /*059c*/ 	.word	0x00000009
        /*05a0*/ 	.word	0x00000000
        /*05a4*/ 	.short	0x010a
        /*05a6*/ 	.byte	0x3f
	.zero		1


	//   ....[80]....
        /*05a8*/ 	.word	0x00005000
        /*05ac*/ 	.word	0x00000006
        /*05b0*/ 	.word	0x00000000
        /*05b4*/ 	.short	0x010a
        /*05b6*/ 	.byte	0x3f
	.zero		1


	//   ....[81]....
        /*05b8*/ 	.word	0x00005090
        /*05bc*/ 	.word	0x00000009
        /*05c0*/ 	.word	0x00000000
        /*05c4*/ 	.short	0x010a
        /*05c6*/ 	.byte	0x3f
	.zero		1


	//   ....[82]....
        /*05c8*/ 	.word	0x00005120
        /*05cc*/ 	.word	0x00000006
        /*05d0*/ 	.word	0x00000000
        /*05d4*/ 	.short	0x010a
        /*05d6*/ 	.byte	0x3f
	.zero		1


	//   ....[83]....
        /*05d8*/ 	.word	0x000051b0
        /*05dc*/ 	.word	0x00000003
        /*05e0*/ 	.word	0x00000000
        /*05e4*/ 	.short	0x010a
        /*05e6*/ 	.byte	0x3f
	.zero		1


	//   ....[84]....
        /*05e8*/ 	.word	0x00005220
        /*05ec*/ 	.word	0x00000003
        /*05f0*/ 	.word	0xfffffff8
        /*05f4*/ 	.short	0x010a
        /*05f6*/ 	.byte	0x3f
	.zero		1


	//   ....[85]....
        /*05f8*/ 	.word	0x00005270
        /*05fc*/ 	.word	0x00000003
        /*0600*/ 	.word	0x00000000
        /*0604*/ 	.short	0x010a
        /*0606*/ 	.byte	0x3f
	.zero		1


	//   ....[86]....
        /*0608*/ 	.word	0x000052d0
        /*060c*/ 	.word	0x00000005
        /*0610*/ 	.word	0x00000000
        /*0614*/ 	.short	0x010a
        /*0616*/ 	.byte	0x3f
	.zero		1


	//   ....[87]....
        /*0618*/ 	.word	0x00005330
        /*061c*/ 	.word	0x00000003
        /*0620*/ 	.word	0x00000008
        /*0624*/ 	.short	0x010a
        /*0626*/ 	.byte	0x3f
	.zero		1


	//   ....[88]....
        /*0628*/ 	.word	0x00005400
        /*062c*/ 	.word	0x0000000f
        /*0630*/ 	.word	0x000000b0
        /*0634*/ 	.short	0x010a
        /*0636*/ 	.byte	0x3f
	.zero		1


	//   ....[89]....
        /*0638*/ 	.word	0x000054d0
        /*063c*/ 	.word	0x00000007
        /*0640*/ 	.word	0x00000000
        /*0644*/ 	.short	0x010a
        /*0646*/ 	.byte	0x3f
	.zero		1


	//   ....[90]....
        /*0648*/ 	.word	0x00005520
        /*064c*/ 	.word	0x00000009
        /*0650*/ 	.word	0x00000000
        /*0654*/ 	.short	0x010a
        /*0656*/ 	.byte	0x3f
	.zero		1


	//   ....[91]....
        /*0658*/ 	.word	0x00005570
        /*065c*/ 	.word	0x00000006
        /*0660*/ 	.word	0x00000000
        /*0664*/ 	.short	0x010a
        /*0666*/ 	.byte	0x3f
	.zero		1


	//   ....[92]....
        /*0668*/ 	.word	0x000055c0
        /*066c*/ 	.word	0x00000009
        /*0670*/ 	.word	0x00000000
        /*0674*/ 	.short	0x010a
        /*0676*/ 	.byte	0x3f
	.zero		1


	//   ....[93]....
        /*0678*/ 	.word	0x00005610
        /*067c*/ 	.word	0x00000006
        /*0680*/ 	.word	0x00000000
        /*0684*/ 	.short	0x010a
        /*0686*/ 	.byte	0x3f
	.zero		1


	//   ....[94]....
        /*0688*/ 	.word	0x00005660
        /*068c*/ 	.word	0x00000009
        /*0690*/ 	.word	0x00000000
        /*0694*/ 	.short	0x010a
        /*0696*/ 	.byte	0x3f
	.zero		1


	//   ....[95]....
        /*0698*/ 	.word	0x000056b0
        /*069c*/ 	.word	0x00000006
        /*06a0*/ 	.word	0x00000000
        /*06a4*/ 	.short	0x010a
        /*06a6*/ 	.byte	0x3f
	.zero		1


	//   ....[96]....
        /*06a8*/ 	.word	0x00005700
        /*06ac*/ 	.word	0x00000009
        /*06b0*/ 	.word	0x00000000
        /*06b4*/ 	.short	0x010a
        /*06b6*/ 	.byte	0x3f
	.zero		1


	//   ....[97]....
        /*06b8*/ 	.word	0x00005750
        /*06bc*/ 	.word	0x00000006
        /*06c0*/ 	.word	0x00000000
        /*06c4*/ 	.short	0x010a
        /*06c6*/ 	.byte	0x3f
	.zero		1


	//   ....[98]....
        /*06c8*/ 	.word	0x000057a0
        /*06cc*/ 	.word	0x00000009
        /*06d0*/ 	.word	0x00000000
        /*06d4*/ 	.short	0x010a
        /*06d6*/ 	.byte	0x3f
	.zero		1


	//   ....[99]....
        /*06d8*/ 	.word	0x000057f0
        /*06dc*/ 	.word	0x00000006
        /*06e0*/ 	.word	0x00000000
        /*06e4*/ 	.short	0x010a
        /*06e6*/ 	.byte	0x3f
	.zero		1


	//   ....[100]....
        /*06e8*/ 	.word	0x00005840
        /*06ec*/ 	.word	0x00000009
        /*06f0*/ 	.word	0x00000000
        /*06f4*/ 	.short	0x010a
        /*06f6*/ 	.byte	0x3f
	.zero		1


	//   ....[101]....
        /*06f8*/ 	.word	0x00005890
        /*06fc*/ 	.word	0x00000006
        /*0700*/ 	.word	0x00000000
        /*0704*/ 	.short	0x010a
        /*0706*/ 	.byte	0x3f
	.zero		1


	//   ....[102]....
        /*0708*/ 	.word	0x000058e0
        /*070c*/ 	.word	0x00000009
        /*0710*/ 	.word	0x00000000
        /*0714*/ 	.short	0x010a
        /*0716*/ 	.byte	0x3f
	.zero		1


	//   ....[103]....
        /*0718*/ 	.word	0x00005930
        /*071c*/ 	.word	0x00000006
        /*0720*/ 	.word	0x00000000
        /*0724*/ 	.short	0x010a
        /*0726*/ 	.byte	0x3f
	.zero		1


	//   ....[104]....
        /*0728*/ 	.word	0x00005980
        /*072c*/ 	.word	0x00000009
        /*0730*/ 	.word	0x00000000
        /*0734*/ 	.short	0x010a
        /*0736*/ 	.byte	0x3f
	.zero		1


	//   ....[105]....
        /*0738*/ 	.word	0x000059d0
        /*073c*/ 	.word	0x00000006
        /*0740*/ 	.word	0x00000000
        /*0744*/ 	.short	0x010a
        /*0746*/ 	.byte	0x3f
	.zero		1


	//   ....[106]....
        /*0748*/ 	.word	0x00005a20
        /*074c*/ 	.word	0x00000009
        /*0750*/ 	.word	0x00000000
        /*0754*/ 	.short	0x010a
        /*0756*/ 	.byte	0x3f
	.zero		1


	//   ....[107]....
        /*0758*/ 	.word	0x00005a70
        /*075c*/ 	.word	0x00000006
        /*0760*/ 	.word	0x00000000
        /*0764*/ 	.short	0x010a
        /*0766*/ 	.byte	0x3f
	.zero		1


	//   ....[108]....
        /*0768*/ 	.word	0x00005ac0
        /*076c*/ 	.word	0x00000009
        /*0770*/ 	.word	0x00000000
        /*0774*/ 	.short	0x010a
        /*0776*/ 	.byte	0x3f
	.zero		1


	//   ....[109]....
        /*0778*/ 	.word	0x00005b10
        /*077c*/ 	.word	0x00000006
        /*0780*/ 	.word	0x00000000
        /*0784*/ 	.short	0x010a
        /*0786*/ 	.byte	0x3f
	.zero		1


	//----- nvinfo : EIATTR_NUM_MBARRIERS
	.align		4
.L_35:
        /*0788*/ 	.byte	0x03, 0x38
        /*078a*/ 	.short	0x0032


	//----- nvinfo : EIATTR_EXIT_INSTR_OFFSETS
	.align		4
        /*078c*/ 	.byte	0x04, 0x1c
        /*078e*/ 	.short	(.L_37 - .L_36)


	//   ....[0]....
.L_36:
        /*0790*/ 	.word	0x00001680


	//   ....[1]....
        /*0794*/ 	.word	0x000016e0


	//   ....[2]....
        /*0798*/ 	.word	0x00003780


	//   ....[3]....
        /*079c*/ 	.word	0x000037b0


	//   ....[4]....
        /*07a0*/ 	.word	0x00005200


	//----- nvinfo : EIATTR_MAX_THREADS
	.align		4
.L_37:
        /*07a4*/ 	.byte	0x04, 0x05
        /*07a6*/ 	.short	(.L_39 - .L_38)
.L_38:
        /*07a8*/ 	.word	0x00000180
        /*07ac*/ 	.word	0x00000001
        /*07b0*/ 	.word	0x00000001


	//----- nvinfo : EIATTR_CRS_STACK_SIZE
	.align		4
.L_39:
        /*07b4*/ 	.byte	0x04, 0x1e
        /*07b6*/ 	.short	(.L_41 - .L_40)
.L_40:
        /*07b8*/ 	.word	0x00000000


	//----- nvinfo : EIATTR_CBANK_PARAM_SIZE
	.align		4
.L_41:
        /*07bc*/ 	.byte	0x03, 0x19
        /*07be*/ 	.short	0x0470


	//----- nvinfo : EIATTR_PARAM_CBANK
	.align		4
        /*07c0*/ 	.byte	0x04, 0x0a
        /*07c2*/ 	.short	(.L_43 - .L_42)
	.align		4
.L_42:
        /*07c4*/ 	.word	index@(.nv.constant0._ZN7cutlass13device_kernelINS_4gemm6kernel13GemmUniversalIN4cute5tupleIJiiiiEEENS1_10collective13CollectiveMmaINS1_34MainloopSm90TmaGmmaWarpSpecializedILi22ENS5_IJNS4_1CILi2EEENSA_ILi1EEESC_EEENS1_32KernelTmaWarpSpecializedPingpongEEENS5_IJNSA_ILi64EEENSA_ILi16EEESG_EEENS_10bfloat16_tENS5_IJlSC_lEEESJ_SK_NS4_8TiledMMAINS4_8MMA_AtomIJNS4_4SM904GMMA27MMA_64x16x16_F32BF16BF16_SSILNSO_5MajorE0ELSQ_0ELNSO_7ScaleInE1ELSR_1EEEEEENS4_6LayoutINS5_IJSC_SC_SC_EEENS5_IJNSA_ILi0EEESW_SW_EEEEENS5_IJNS4_10UnderscoreESZ_SZ_EEEEENS4_13SM90_TMA_LOADENS4_14ComposedLayoutINS4_7SwizzleILi3ELi4ELi3EEENS4_18smem_ptr_flag_bitsILi16EEENSU_INS5_IJNSA_ILi8EEESG_EEENS5_IJSG_SC_EEEEEEEvNS4_8identityENS4_23SM90_TMA_LOAD_MULTICASTES1C_vS1D_EENS_8epilogue10collective6detail29Sm90TmaWarpSpecializedAdapterINS1H_15DefaultEpilogueISJ_SK_SK_NS1G_6thread17LinearCombinationISJ_Li1EffLNS1L_9ScaleType4KindE0ELNS_15FloatRoundStyleE2ESJ_EENS1_15EpilogueDefaultEEEEEvvEEEEvNT_6ParamsE)
        /*07c8*/ 	.short	0x0210
        /*07ca*/ 	.short	0x0470


	//----- nvinfo : EIATTR_SW_WAR
	.align		4
.L_43:
        /*07cc*/ 	.byte	0x04, 0x36
        /*07ce*/ 	.short	(.L_45 - .L_44)
.L_44:
        /*07d0*/ 	.word	0x00000008
.L_45:


//--------------------- .nv.callgraph             --------------------------
	.section	.nv.callgraph,"",@"SHT_CUDA_CALLGRAPH"
	.align	4
	.sectionentsize	8
	.align		4
        /*0000*/ 	.word	0x00000000
	.align		4
        /*0004*/ 	.word	0xffffffff
	.align		4
        /*0008*/ 	.word	index@(_ZN7cutlass13device_kernelINS_4gemm6kernel13GemmUniversalIN4cute5tupleIJiiiiEEENS1_10collective13CollectiveMmaINS1_34MainloopSm90TmaGmmaWarpSpecializedILi22ENS5_IJNS4_1CILi2EEENSA_ILi1EEESC_EEENS1_32KernelTmaWarpSpecializedPingpongEEENS5_IJNSA_ILi64EEENSA_ILi16EEESG_EEENS_10bfloat16_tENS5_IJlSC_lEEESJ_SK_NS4_8TiledMMAINS4_8MMA_AtomIJNS4_4SM904GMMA27MMA_64x16x16_F32BF16BF16_SSILNSO_5MajorE0ELSQ_0ELNSO_7ScaleInE1ELSR_1EEEEEENS4_6LayoutINS5_IJSC_SC_SC_EEENS5_IJNSA_ILi0EEESW_SW_EEEEENS5_IJNS4_10UnderscoreESZ_SZ_EEEEENS4_13SM90_TMA_LOADENS4_14ComposedLayoutINS4_7SwizzleILi3ELi4ELi3EEENS4_18smem_ptr_flag_bitsILi16EEENSU_INS5_IJNSA_ILi8EEESG_EEENS5_IJSG_SC_EEEEEEEvNS4_8identityENS4_23SM90_TMA_LOAD_MULTICASTES1C_vS1D_EENS_8epilogue10collective6detail29Sm90TmaWarpSpecializedAdapterINS1H_15DefaultEpilogueISJ_SK_SK_NS1G_6thread17LinearCombinationISJ_Li1EffLNS1L_9ScaleType4KindE0ELNS_15FloatRoundStyleE2ESJ_EENS1_15EpilogueDefaultEEEEEvvEEEEvNT_6ParamsE)
	.align		4
        /*000c*/ 	.word	index@(__assertfail)
	.align		4
        /*0010*/ 	.word	0x00000000
	.align		4
        /*0014*/ 	.word	0xfffffffe
	.align		4
        /*0018*/ 	.word	0x00000000
	.align		4
        /*001c*/ 	.word	0xfffffffd
	.align		4
        /*0020*/ 	.word	0x00000000
	.align		4
        /*0024*/ 	.word	0xfffffffc


//--------------------- .nv.constant4             --------------------------
	.section	.nv.constant4,"a",@progbits
	.align	8
	.align		8
.nv.constant4:
        /*0000*/ 	.dword	__assertfail
	.align		8
        /*0008*/ 	.dword	__unnamed_1
	.align		8
        /*0010*/ 	.dword	_ZN39_INTERNAL_dcff5954_4_k_cu_cc14a406_61334cuda3std3__45__cpo5beginE
	.align		8
        /*0018*/ 	.dword	_ZN39_INTERNAL_dcff5954_4_k_cu_cc14a406_61334cuda3std3__45__cpo3endE
	.align		8
        /*0020*/ 	.dword	_ZN39_INTERNAL_dcff5954_4_k_cu_cc14a406_61334cuda3std3__45__cpo6cbeginE
	.align		8
        /*0028*/ 	.dword	_ZN39_INTERNAL_dcff5954_4_k_cu_cc14a406_61334cuda3std3__45__cpo4cendE
	.align		8
        /*0030*/ 	.dword	_ZN39_INTERNAL_dcff5954_4_k_cu_cc14a406_61334cuda3std3__441_GLOBAL__N__dcff5954_4_k_cu_cc14a406_61336ignoreE
	.align		8
        /*0038*/ 	.dword	_ZN39_INTERNAL_dcff5954_4_k_cu_cc14a406_61334cuda3std3__419piecewise_constructE
	.align		8
        /*0040*/ 	.dword	_ZN39_INTERNAL_dcff5954_4_k_cu_cc14a406_61334cuda3std3__48in_placeE
	.align		8
        /*0048*/ 	.dword	_ZN39_INTERNAL_dcff5954_4_k_cu_cc14a406_61334cuda3std6ranges3__45__cpo4swapE
	.align		8
        /*0050*/ 	.dword	_ZN39_INTERNAL_dcff5954_4_k_cu_cc14a406_61334cuda3std6ranges3__45__cpo9iter_moveE
	.align		8
        /*0058*/ 	.dword	_ZN39_INTERNAL_dcff5954_4_k_cu_cc14a406_61334cute7productE
	.align		8
        /*0060*/ 	.dword	_ZN39_INTERNAL_dcff5954_4_k_cu_cc14a406_61334cute1_E
	.align		8
        /*0068*/ 	.dword	$str$22
	.align		8
        /*0070*/ 	.dword	$str$23


//--------------------- .text._ZN7cutlass13device_kernelINS_4gemm6kernel13GemmUniversalIN4cute5tupleIJiiiiEEENS1_10collective13CollectiveMmaINS1_34MainloopSm90TmaGmmaWarpSpecializedILi22ENS5_IJNS4_1CILi2EEENSA_ILi1EEESC_EEENS1_32KernelTmaWarpSpecializedPingpongEEENS5_IJNSA_ILi64EEENSA_ILi16EEESG_EEENS_10bfloat16_tENS5_IJlSC_lEEESJ_SK_NS4_8TiledMMAINS4_8MMA_AtomIJNS4_4SM904GMMA27MMA_64x16x16_F32BF16BF16_SSILNSO_5MajorE0ELSQ_0ELNSO_7ScaleInE1ELSR_1EEEEEENS4_6LayoutINS5_IJSC_SC_SC_EEENS5_IJNSA_ILi0EEESW_SW_EEEEENS5_IJNS4_10UnderscoreESZ_SZ_EEEEENS4_13SM90_TMA_LOADENS4_14ComposedLayoutINS4_7SwizzleILi3ELi4ELi3EEENS4_18smem_ptr_flag_bitsILi16EEENSU_INS5_IJNSA_ILi8EEESG_EEENS5_IJSG_SC_EEEEEEEvNS4_8identityENS4_23SM90_TMA_LOAD_MULTICASTES1C_vS1D_EENS_8epilogue10collective6detail29Sm90TmaWarpSpecializedAdapterINS1H_15DefaultEpilogueISJ_SK_SK_NS1G_6thread17LinearCombinationISJ_Li1EffLNS1L_9ScaleType4KindE0ELNS_15FloatRoundStyleE2ESJ_EENS1_15EpilogueDefaultEEEEEvvEEEEvNT_6ParamsE --------------------------
	.section	.text._ZN7cutlass13device_kernelINS_4gemm6kernel13GemmUniversalIN4cute5tupleIJiiiiEEENS1_10collective13CollectiveMmaINS1_34MainloopSm90TmaGmmaWarpSpecializedILi22ENS5_IJNS4_1CILi2EEENSA_ILi1EEESC_EEENS1_32KernelTmaWarpSpecializedPingpongEEENS5_IJNSA_ILi64EEENSA_ILi16EEESG_EEENS_10bfloat16_tENS5_IJlSC_lEEESJ_SK_NS4_8TiledMMAINS4_8MMA_AtomIJNS4_4SM904GMMA27MMA_64x16x16_F32BF16BF16_SSILNSO_5MajorE0ELSQ_0ELNSO_7ScaleInE1ELSR_1EEEEEENS4_6LayoutINS5_IJSC_SC_SC_EEENS5_IJNSA_ILi0EEESW_SW_EEEEENS5_IJNS4_10UnderscoreESZ_SZ_EEEEENS4_13SM90_TMA_LOADENS4_14ComposedLayoutINS4_7SwizzleILi3ELi4ELi3EEENS4_18smem_ptr_flag_bitsILi16EEENSU_INS5_IJNSA_ILi8EEESG_EEENS5_IJSG_SC_EEEEEEEvNS4_8identityENS4_23SM90_TMA_LOAD_MULTICASTES1C_vS1D_EENS_8epilogue10collective6detail29Sm90TmaWarpSpecializedAdapterINS1H_15DefaultEpilogueISJ_SK_SK_NS1G_6thread17LinearCombinationISJ_Li1EffLNS1L_9ScaleType4KindE0ELNS_15FloatRoundStyleE2ESJ_EENS1_15EpilogueDefaultEEEEEvvEEEEvNT_6ParamsE,"ax",@progbits
	.align	128
.text._ZN7cutlass13device_kernelINS_4gemm6kernel13GemmUniversalIN4cute5tupleIJiiiiEEENS1_10collective13CollectiveMmaINS1_34MainloopSm90TmaGmmaWarpSpecializedILi22ENS5_IJNS4_1CILi2EEENSA_ILi1EEESC_EEENS1_32KernelTmaWarpSpecializedPingpongEEENS5_IJNSA_ILi64EEENSA_ILi16EEESG_EEENS_10bfloat16_tENS5_IJlSC_lEEESJ_SK_NS4_8TiledMMAINS4_8MMA_AtomIJNS4_4SM904GMMA27MMA_64x16x16_F32BF16BF16_SSILNSO_5MajorE0ELSQ_0ELNSO_7ScaleInE1ELSR_1EEEEEENS4_6LayoutINS5_IJSC_SC_SC_EEENS5_IJNSA_ILi0EEESW_SW_EEEEENS5_IJNS4_10UnderscoreESZ_SZ_EEEEENS4_13SM90_TMA_LOADENS4_14ComposedLayoutINS4_7SwizzleILi3ELi4ELi3EEENS4_18smem_ptr_flag_bitsILi16EEENSU_INS5_IJNSA_ILi8EEESG_EEENS5_IJSG_SC_EEEEEEEvNS4_8identityENS4_23SM90_TMA_LOAD_MULTICASTES1C_vS1D_EENS_8epilogue10collective6detail29Sm90TmaWarpSpecializedAdapterINS1H_15DefaultEpilogueISJ_SK_SK_NS1G_6thread17LinearCombinationISJ_Li1EffLNS1L_9ScaleType4KindE0ELNS_15FloatRoundStyleE2ESJ_EENS1_15EpilogueDefaultEEEEEvvEEEEvNT_6ParamsE:
        .type           _ZN7cutlass13device_kernelINS_4gemm6kernel13GemmUniversalIN4cute5tupleIJiiiiEEENS1_10collective13CollectiveMmaINS1_34MainloopSm90TmaGmmaWarpSpecializedILi22ENS5_IJNS4_1CILi2EEENSA_ILi1EEESC_EEENS1_32KernelTmaWarpSpecializedPingpongEEENS5_IJNSA_ILi64EEENSA_ILi16EEESG_EEENS_10bfloat16_tENS5_IJlSC_lEEESJ_SK_NS4_8TiledMMAINS4_8MMA_AtomIJNS4_4SM904GMMA27MMA_64x16x16_F32BF16BF16_SSILNSO_5MajorE0ELSQ_0ELNSO_7ScaleInE1ELSR_1EEEEEENS4_6LayoutINS5_IJSC_SC_SC_EEENS5_IJNSA_ILi0EEESW_SW_EEEEENS5_IJNS4_10UnderscoreESZ_SZ_EEEEENS4_13SM90_TMA_LOADENS4_14ComposedLayoutINS4_7SwizzleILi3ELi4ELi3EEENS4_18smem_ptr_flag_bitsILi16EEENSU_INS5_IJNSA_ILi8EEESG_EEENS5_IJSG_SC_EEEEEEEvNS4_8identityENS4_23SM90_TMA_LOAD_MULTICASTES1C_vS1D_EENS_8epilogue10collective6detail29Sm90TmaWarpSpecializedAdapterINS1H_15DefaultEpilogueISJ_SK_SK_NS1G_6thread17LinearCombinationISJ_Li1EffLNS1L_9ScaleType4KindE0ELNS_15FloatRoundStyleE2ESJ_EENS1_15EpilogueDefaultEEEEEvvEEEEvNT_6ParamsE,@function
        .size           _ZN7cutlass13device_kernelINS_4gemm6kernel13GemmUniversalIN4cute5tupleIJiiiiEEENS1_10collective13CollectiveMmaINS1_34MainloopSm90TmaGmmaWarpSpecializedILi22ENS5_IJNS4_1CILi2EEENSA_ILi1EEESC_EEENS1_32KernelTmaWarpSpecializedPingpongEEENS5_IJNSA_ILi64EEENSA_ILi16EEESG_EEENS_10bfloat16_tENS5_IJlSC_lEEESJ_SK_NS4_8TiledMMAINS4_8MMA_AtomIJNS4_4SM904GMMA27MMA_64x16x16_F32BF16BF16_SSILNSO_5MajorE0ELSQ_0ELNSO_7ScaleInE1ELSR_1EEEEEENS4_6LayoutINS5_IJSC_SC_SC_EEENS5_IJNSA_ILi0EEESW_SW_EEEEENS5_IJNS4_10UnderscoreESZ_SZ_EEEEENS4_13SM90_TMA_LOADENS4_14ComposedLayoutINS4_7SwizzleILi3ELi4ELi3EEENS4_18smem_ptr_flag_bitsILi16EEENSU_INS5_IJNSA_ILi8EEESG_EEENS5_IJSG_SC_EEEEEEEvNS4_8identityENS4_23SM90_TMA_LOAD_MULTICASTES1C_vS1D_EENS_8epilogue10collective6detail29Sm90TmaWarpSpecializedAdapterINS1H_15DefaultEpilogueISJ_SK_SK_NS1G_6thread17LinearCombinationISJ_Li1EffLNS1L_9ScaleType4KindE0ELNS_15FloatRoundStyleE2ESJ_EENS1_15EpilogueDefaultEEEEEvvEEEEvNT_6ParamsE,(.L_x_126 - _ZN7cutlass13device_kernelINS_4gemm6kernel13GemmUniversalIN4cute5tupleIJiiiiEEENS1_10collective13CollectiveMmaINS1_34MainloopSm90TmaGmmaWarpSpecializedILi22ENS5_IJNS4_1CILi2EEENSA_ILi1EEESC_EEENS1_32KernelTmaWarpSpecializedPingpongEEENS5_IJNSA_ILi64EEENSA_ILi16EEESG_EEENS_10bfloat16_tENS5_IJlSC_lEEESJ_SK_NS4_8TiledMMAINS4_8MMA_AtomIJNS4_4SM904GMMA27MMA_64x16x16_F32BF16BF16_SSILNSO_5MajorE0ELSQ_0ELNSO_7ScaleInE1ELSR_1EEEEEENS4_6LayoutINS5_IJSC_SC_SC_EEENS5_IJNSA_ILi0EEESW_SW_EEEEENS5_IJNS4_10UnderscoreESZ_SZ_EEEEENS4_13SM90_TMA_LOADENS4_14ComposedLayoutINS4_7SwizzleILi3ELi4ELi3EEENS4_18smem_ptr_flag_bitsILi16EEENSU_INS5_IJNSA_ILi8EEESG_EEENS5_IJSG_SC_EEEEEEEvNS4_8identityENS4_23SM90_TMA_LOAD_MULTICASTES1C_vS1D_EENS_8epilogue10collective6detail29Sm90TmaWarpSpecializedAdapterINS1H_15DefaultEpilogueISJ_SK_SK_NS1G_6thread17LinearCombinationISJ_Li1EffLNS1L_9ScaleType4KindE0ELNS_15FloatRoundStyleE2ESJ_EENS1_15EpilogueDefaultEEEEEvvEEEEvNT_6ParamsE)
        .other          _ZN7cutlass13device_kernelINS_4gemm6kernel13GemmUniversalIN4cute5tupleIJiiiiEEENS1_10collective13CollectiveMmaINS1_34MainloopSm90TmaGmmaWarpSpecializedILi22ENS5_IJNS4_1CILi2EEENSA_ILi1EEESC_EEENS1_32KernelTmaWarpSpecializedPingpongEEENS5_IJNSA_ILi64EEENSA_ILi16EEESG_EEENS_10bfloat16_tENS5_IJlSC_lEEESJ_SK_NS4_8TiledMMAINS4_8MMA_AtomIJNS4_4SM904GMMA27MMA_64x16x16_F32BF16BF16_SSILNSO_5MajorE0ELSQ_0ELNSO_7ScaleInE1ELSR_1EEEEEENS4_6LayoutINS5_IJSC_SC_SC_EEENS5_IJNSA_ILi0EEESW_SW_EEEEENS5_IJNS4_10UnderscoreESZ_SZ_EEEEENS4_13SM90_TMA_LOADENS4_14ComposedLayoutINS4_7SwizzleILi3ELi4ELi3EEENS4_18smem_ptr_flag_bitsILi16EEENSU_INS5_IJNSA_ILi8EEESG_EEENS5_IJSG_SC_EEEEEEEvNS4_8identityENS4_23SM90_TMA_LOAD_MULTICASTES1C_vS1D_EENS_8epilogue10collective6detail29Sm90TmaWarpSpecializedAdapterINS1H_15DefaultEpilogueISJ_SK_SK_NS1G_6thread17LinearCombinationISJ_Li1EffLNS1L_9ScaleType4KindE0ELNS_15FloatRoundStyleE2ESJ_EENS1_15EpilogueDefaultEEEEEvvEEEEvNT_6ParamsE,@"STO_CUDA_ENTRY STV_DEFAULT"
_ZN7cutlass13device_kernelINS_4gemm6kernel13GemmUniversalIN4cute5tupleIJiiiiEEENS1_10collective13CollectiveMmaINS1_34MainloopSm90TmaGmmaWarpSpecializedILi22ENS5_IJNS4_1CILi2EEENSA_ILi1EEESC_EEENS1_32KernelTmaWarpSpecializedPingpongEEENS5_IJNSA_ILi64EEENSA_ILi16EEESG_EEENS_10bfloat16_tENS5_IJlSC_lEEESJ_SK_NS4_8TiledMMAINS4_8MMA_AtomIJNS4_4SM904GMMA27MMA_64x16x16_F32BF16BF16_SSILNSO_5MajorE0ELSQ_0ELNSO_7ScaleInE1ELSR_1EEEEEENS4_6LayoutINS5_IJSC_SC_SC_EEENS5_IJNSA_ILi0EEESW_SW_EEEEENS5_IJNS4_10UnderscoreESZ_SZ_EEEEENS4_13SM90_TMA_LOADENS4_14ComposedLayoutINS4_7SwizzleILi3ELi4ELi3EEENS4_18smem_ptr_flag_bitsILi16EEENSU_INS5_IJNSA_ILi8EEESG_EEENS5_IJSG_SC_EEEEEEEvNS4_8identityENS4_23SM90_TMA_LOAD_MULTICASTES1C_vS1D_EENS_8epilogue10collective6detail29Sm90TmaWarpSpecializedAdapterINS1H_15DefaultEpilogueISJ_SK_SK_NS1G_6thread17LinearCombinationISJ_Li1EffLNS1L_9ScaleType4KindE0ELNS_15FloatRoundStyleE2ESJ_EENS1_15EpilogueDefaultEEEEEvvEEEEvNT_6ParamsE:
[----:B------:R-:W0:Y:S01]  /*0000*/  LDC R1, c[0x0][0x28] ;  /* 0x00000a00ff017b82 */ /* 0x000e220000000800 */
[----:B------:R-:W1:Y:S01]  /*0010*/  S2R R4, SR_TID.X ;  /* 0x0000000000047919 */ /* 0x000e620000002100 */
[----:B------:R-:W-:Y:S01]  /*0020*/  ELECT P0, URZ, PT ;  /* 0x00000000003f782f */ /* 0x000fe20003800000 */
[----:B------:R-:W-:Y:S01]  /*0030*/  BSSY B0, `(.L_x_0) ;  /* 0x000000f000007945 */ /* 0x000fe20003800000 */
[--C-:B-1----:R-:W-:Y:S02]  /*0040*/  SHF.R.U32.HI R2, RZ, 0x5, R4.reuse ;  /* 0x00000005ff027819 */ /* 0x102fe40000011604 */
[----:B------:R-:W-:-:S03]  /*0050*/  SHF.R.U32.HI R7, RZ, 0x7, R4 ;  /* 0x00000007ff077819 */ /* 0x000fc60000011604 */
[----:B------:R-:W1:Y:S04]  /*0060*/  SHFL.IDX PT, R5, R2, RZ, 0x1f ;  /* 0x00001fff02057589 */ /* 0x000e6800000e0000 */
[----:B------:R2:W3:Y:S01]  /*0070*/  SHFL.IDX PT, R10, R7, RZ, 0x1f ;  /* 0x00001fff070a7589 */ /* 0x0004e200000e0000 */
[----:B-1----:R-:W-:-:S13]  /*0080*/  ISETP.NE.OR P0, PT, R5, RZ, !P0 ;  /* 0x000000ff0500720c */ /* 0x002fda0004705670 */
[----:B0-23--:R-:W-:Y:S05]  /*0090*/  @P0 BRA `(.L_x_1) ;  /* 0x0000000000200947 */ /* 0x00dfea0003800000 */
[----:B------:R-:W-:Y:S02]  /*00a0*/  ULDC.64 UR4, c[0x0][0x198] ;  /* 0x0000660000047ab9 */ /* 0x000fe40000000a00 */
[----:B------:R-:W-:Y:S02]  /*00b0*/  UIADD3 UR6, UP0, UR4, 0xf0, URZ ;  /* 0x000000f004067890 */ /* 0x000fe4000ff1e03f */
[----:B------:R-:W-:Y:S02]  /*00c0*/  UIADD3 UR4, UP1, UR4, 0x1f0, URZ ;  /* 0x000001f004047890 */ /* 0x000fe4000ff3e03f */
[----:B------:R-:W-:Y:S02]  /*00d0*/  UIADD3.X UR7, URZ, UR5, URZ, UP0, !UPT ;  /* 0x000000053f077290 */ /* 0x000fe400087fe43f */
[----:B------:R-:W-:-:S07]  /*00e0*/  UIADD3.X UR5, URZ, UR5, URZ, UP1, !UPT ;  /* 0x000000053f057290 */ /* 0x000fce0008ffe43f */
[----:B------:R0:W-:Y:S02]  /*00f0*/  UTMACCTL.PF [UR6] ;  /* 0x00000000060079b9 */ /* 0x0001e40008040000 */
[----:B------:R0:W-:Y:S02]  /*0100*/  UTMACCTL.PF [UR4] ;  /* 0x00000000040079b9 */ /* 0x0001e40008040000 */
[----:B0-----:R-:W-:Y:S01]  /*0110*/  NOP ;  /* 0x0000000000007918 */ /* 0x001fe20000000000 */
.L_x_1:
[----:B------:R-:W-:Y:S05]  /*0120*/  BSYNC B0 ;  /* 0x0000000000007941 */ /* 0x000fea0003800000 */
.L_x_0:
[----:B------:R-:W0:Y:S02]  /*0130*/  SHFL.IDX PT, R8, R2, RZ, 0x1f ;  /* 0x00001fff02087589 */ /* 0x000e2400000e0000 */
[----:B0-----:R-:W-:-:S13]  /*0140*/  ISETP.NE.AND P0, PT, R8, RZ, PT ;  /* 0x000000ff0800720c */ /* 0x001fda0003f05270 */
[----:B------:R-:W-:Y:S05]  /*0150*/  @P0 BRA `(.L_x_2) ;  /* 0x0000000000f40947 */ /* 0x000fea0003800000 */
[----:B------:R-:W-:Y:S01]  /*0160*/  ELECT P0, URZ, PT ;  /* 0x00000000003f782f */ /* 0x000fe20003800000 */
[----:B------:R-:W-:-:S12]  /*0170*/  BSSY B0, `(.L_x_2) ;  /* 0x000003b000007945 */ /* 0x000fd80003800000 */
[----:B------:R-:W-:Y:S05]  /*0180*/  @!P0 BRA `(.L_x_3) ;  /* 0x0000000000e48947 */ /* 0x000fea0003800000 */
[----:B------:R-:W0:Y:S01]  /*0190*/  S2UR UR8, SR_CgaCtaId ;  /* 0x00000000000879c3 */ /* 0x000e220000008800 */
[----:B------:R-:W-:Y:S01]  /*01a0*/  UMOV UR4, 0x400 ;  /* 0x0000040000047882 */ /* 0x000fe20000000000 */
[----:B------:R-:W-:Y:S01]  /*01b0*/  UMOV UR5, 0x1 ;  /* 0x0000000100057882 */ /* 0x000fe20000000000 */
[----:B------:R-:W-:Y:S02]  /*01c0*/  UMOV UR6, 0x2 ;  /* 0x0000000200067882 */ /* 0x000fe40000000000 */
[----:B------:R-:W-:-:S04]  /*01d0*/  UIADD3 UR6, -UR6, 0x100000, URZ ;  /* 0x0010000006067890 */ /* 0x000fc8000fffe13f */
[----:B------:R-:W-:Y:S02]  /*01e0*/  USHF.L.U32 UR7, UR6, 0xb, URZ ;  /* 0x0000000b06077899 */ /* 0x000fe4000800063f */
[----:B------:R-:W-:Y:S02]  /*01f0*/  USHF.L.U32 UR6, UR6, 0x1, URZ ;  /* 0x0000000106067899 */ /* 0x000fe4000800063f */
[----:B0-----:R-:W-:Y:S02]  /*0200*/  ULEA UR8, UR8, UR4, 0x18 ;  /* 0x0000000408087291 */ /* 0x001fe4000f8ec03f */
[----:B------:R-:W-:-:S04]  /*0210*/  UIADD3 UR4, -UR5, 0x100000, URZ ;  /* 0x0010000005047890 */ /* 0x000fc8000fffe13f */
[----:B------:R-:W-:Y:S02]  /*0220*/  USHF.L.U32 UR5, UR4, 0xb, URZ ;  /* 0x0000000b04057899 */ /* 0x000fe4000800063f */
[----:B------:R-:W-:Y:S01]  /*0230*/  USHF.L.U32 UR4, UR4, 0x1, URZ ;  /* 0x0000000104047899 */ /* 0x000fe2000800063f */
[----:B------:R-:W0:Y:S11]  /*0240*/  FENCE.VIEW.ASYNC.S ;  /* 0x00000000000073c6 */ /* 0x000e360000000000 */
[----:B0-----:R0:W1:Y:S01]  /*0250*/  SYNCS.EXCH.64 URZ, [UR8], UR4 ;  /* 0x00000004083f75b2 */ /* 0x0010620008000100 */
[----:B------:R0:W2:Y:S01]  /*0260*/  SYNCS.EXCH.64 URZ, [UR8+0xb0], UR6 ;  /* 0x0000b006083f75b2 */ /* 0x0000a20008000100 */
[----:B------:R0:W3:Y:S01]  /*0270*/  SYNCS.EXCH.64 URZ, [UR8+0x8], UR4 ;  /* 0x00000804083f75b2 */ /* 0x0000e20008000100 */
[----:B------:R0:W4:Y:S01]  /*0280*/  SYNCS.EXCH.64 URZ, [UR8+0xb8], UR6 ;  /* 0x0000b806083f75b2 */ /* 0x0001220008000100 */
[----:B------:R0:W0:Y:S01]  /*0290*/  SYNCS.EXCH.64 URZ, [UR8+0x10], UR4 ;  /* 0x00001004083f75b2 */ /* 0x0000220008000100 */
        /* <DEDUP_REMOVED lines=39> */
[----:B-1234-:R-:W-:Y:S01]  /*0510*/  NOP ;  /* 0x0000000000007918 */ /* 0x01efe20000000000 */
.L_x_3:
[----:B0-----:R-:W-:Y:S05]  /*0520*/  BSYNC B0 ;  /* 0x0000000000007941 */ /* 0x001fea0003800000 */
.L_x_2:
[----:B------:R-:W0:Y:S01]  /*0530*/  S2UR UR12, SR_CTAID.X ;  /* 0x00000000000c79c3 */ /* 0x000e220000002500 */
[----:B------:R-:W1:Y:S01]  /*0540*/  SHFL.IDX PT, R9, R2, RZ, 0x1f ;  /* 0x00001fff02097589 */ /* 0x000e6200000e0000 */
[----:B------:R-:W-:Y:S02]  /*0550*/  SHF.R.S32.HI R3, RZ, 0x1f, R4 ;  /* 0x0000001fff037819 */ /* 0x000fe40000011404 */
[----:B------:R-:W-:Y:S01]  /*0560*/  ELECT P0, URZ, PT ;  /* 0x00000000003f782f */ /* 0x000fe20003800000 */
[----:B------:R-:W-:Y:S01]  /*0570*/  NOP ;  /* 0x0000000000007918 */ /* 0x000fe20000000000 */
[----:B------:R2:W3:Y:S01]  /*0580*/  SHFL.IDX PT, R12, R2, RZ, 0x1f ;  /* 0x00001fff020c7589 */ /* 0x0004e200000e0000 */
[----:B------:R-:W-:Y:S01]  /*0590*/  LEA.HI R3, R3, R4, RZ, 0x7 ;  /* 0x0000000403037211 */ /* 0x000fe200078f38ff */
[----:B------:R-:W-:Y:S01]  /*05a0*/  ULDC UR4, c[0x0][0x150] ;  /* 0x0000540000047ab9 */ /* 0x000fe20000000800 */
[----:B------:R-:W-:Y:S01]  /*05b0*/  ELECT P1, URZ, PT ;  /* 0x00000000003f782f */ /* 0x000fe20003820000 */
[----:B------:R-:W4:Y:S01]  /*05c0*/  S2R R6, SR_CTAID.Y ;  /* 0x0000000000067919 */ /* 0x000f220000002600 */
[----:B------:R-:W-:Y:S01]  /*05d0*/  LOP3.LUT R3, R3, 0xffffff80, RZ, 0xc0, !PT ;  /* 0xffffff8003037812 */ /* 0x000fe200078ec0ff */
[----:B------:R-:W5:Y:S01]  /*05e0*/  LDC R15, c[0x0][0x144] ;  /* 0x00005100ff0f7b82 */ /* 0x000f620000000800 */
[----:B------:R-:W-:Y:S01]  /*05f0*/  UMOV UR11, 0x80 ;  /* 0x00000080000b7882 */ /* 0x000fe20000000000 */
[----:B------:R-:W5:Y:S01]  /*0600*/  SHFL.IDX PT, R17, R7, RZ, 0x1f ;  /* 0x00001fff07117589 */ /* 0x000f6200000e0000 */
[----:B------:R-:W-:Y:S01]  /*0610*/  NOP ;  /* 0x0000000000007918 */ /* 0x000fe20000000000 */
[----:B------:R-:W-:Y:S01]  /*0620*/  IMAD.IADD R3, R4, 0x1, -R3 ;  /* 0x0000000104037824 */ /* 0x000fe200078e0a03 */
[C---:B------:R-:W-:Y:S01]  /*0630*/  ISETP.NE.AND P4, PT, R10.reuse, RZ, PT ;  /* 0x000000ff0a00720c */ /* 0x040fe20003f85270 */
[----:B------:R-:W-:-:S02]  /*0640*/  VIADD R39, R10, 0xffffffff ;  /* 0xffffffff0a277836 */ /* 0x000fc40000000000 */
[----:B------:R-:W4:Y:S01]  /*0650*/  LDC R16, c[0x0][0x140] ;  /* 0x00005000ff107b82 */ /* 0x000f220000000800 */
[----:B------:R-:W-:Y:S01]  /*0660*/  SHF.R.S32.HI R0, RZ, 0x1f, R3 ;  /* 0x0000001fff007819 */ /* 0x000fe20000011403 */
[----:B------:R-:W-:Y:S01]  /*0670*/  IMAD.MOV.U32 R33, RZ, RZ, 0x1 ;  /* 0x00000001ff217424 */ /* 0x000fe200078e00ff */
[----:B------:R-:W-:Y:S02]  /*0680*/  ISETP.GE.U32.AND P6, PT, R39, 0x2, PT ;  /* 0x000000022700780c */ /* 0x000fe40003fc6070 */
[----:B0-----:R-:W-:Y:S02]  /*0690*/  I2FP.F32.U32 R13, UR12 ;  /* 0x0000000c000d7c45 */ /* 0x001fe40008201000 */
[----:B-1----:R-:W-:Y:S02]  /*06a0*/  ISETP.NE.OR P0, PT, R9, RZ, !P0 ;  /* 0x000000ff0900720c */ /* 0x002fe40004705670 */
[----:B------:R-:W-:Y:S01]  /*06b0*/  LEA.HI R9, R0, R3, RZ, 0x3 ;  /* 0x0000000300097211 */ /* 0x000fe200078f18ff */
[----:B------:R-:W-:Y:S01]  /*06c0*/  FMUL R14, R13, UR4 ;  /* 0x000000040d0e7c20 */ /* 0x000fe20008400000 */
[----:B------:R-:W-:Y:S01]  /*06d0*/  SHF.R.S32.HI R13, RZ, 0x1f, R8 ;  /* 0x0000001fff0d7819 */ /* 0x000fe20000011408 */
[----:B------:R-:W-:Y:S01]  /*06e0*/  ULDC UR4, c[0x0][0x154] ;  /* 0x0000550000047ab9 */ /* 0x000fe20000000800 */
[----:B------:R-:W-:-:S02]  /*06f0*/  SHF.R.S32.HI R11, RZ, 0x3, R9 ;  /* 0x00000003ff0b7819 */ /* 0x000fc40000011409 */
[----:B--2---:R-:W-:Y:S01]  /*0700*/  SHF.R.S32.HI R2, RZ, 0x1f, R9 ;  /* 0x0000001fff027819 */ /* 0x004fe20000011409 */
[----:B------:R-:W0:Y:S01]  /*0710*/  F2I.U32.TRUNC.NTZ R14, R14 ;  /* 0x0000000e000e7305 */ /* 0x000e22000020f000 */
[----:B------:R-:W-:Y:S02]  /*0720*/  LEA.HI R13, R13, R8, RZ, 0x2 ;  /* 0x000000080d0d7211 */ /* 0x000fe400078f10ff */
[----:B------:R-:W-:Y:S01]  /*0730*/  LEA.HI R9, R2, R11, RZ, 0x2 ;  /* 0x0000000b02097211 */ /* 0x000fe200078f10ff */
[----:B------:R-:W-:Y:S01]  /*0740*/  VOTEU.ALL UP1, P0 ;  /* 0x00000000003f7886 */ /* 0x000fe20000020000 */
[----:B---3--:R-:W-:Y:S01]  /*0750*/  ISETP.NE.OR P1, PT, R12, RZ, !P1 ;  /* 0x000000ff0c00720c */ /* 0x008fe20004f25670 */
[----:B------:R-:W-:Y:S01]  /*0760*/  VOTEU.ALL UP0, P0 ;  /* 0x00000000003f7886 */ /* 0x000fe20000000000 */
[----:B------:R-:W-:Y:S02]  /*0770*/  SHF.R.S32.HI R2, RZ, 0x1f, R5 ;  /* 0x0000001fff027819 */ /* 0x000fe40000011405 */
[----:B------:R-:W-:Y:S01]  /*0780*/  LOP3.LUT R12, R9, 0xfffffffc, RZ, 0xc0, !PT ;  /* 0xfffffffc090c7812 */ /* 0x000fe200078ec0ff */
[----:B------:R-:W1:Y:S01]  /*0790*/  @!UP1 S2UR UR7, SR_CgaCtaId ;  /* 0x00000000000799c3 */ /* 0x000e620000008800 */
[----:B------:R-:W-:Y:S01]  /*07a0*/  LOP3.LUT R13, R13, 0x3ffffffc, RZ, 0xc0, !PT ;  /* 0x3ffffffc0d0d7812 */ /* 0x000fe200078ec0ff */
[----:B------:R-:W-:Y:S01]  /*07b0*/  @!UP1 UMOV UR6, 0x400 ;  /* 0x0000040000069882 */ /* 0x000fe20000000000 */
[----:B------:R-:W-:Y:S01]  /*07c0*/  LEA.HI R2, R2, R5, RZ, 0x2 ;  /* 0x0000000502027211 */ /* 0x000fe200078f10ff */
[----:B------:R-:W-:Y:S01]  /*07d0*/  IMAD.IADD R12, R11, 0x1, -R12 ;  /* 0x000000010b0c7824 */ /* 0x000fe200078e0a0c */
[----:B----4-:R-:W-:Y:S01]  /*07e0*/  ISETP.EQ.U32.AND P2, PT, R16, 0x1, PT ;  /* 0x000000011000780c */ /* 0x010fe20003f42070 */
[----:B------:R-:W-:Y:S01]  /*07f0*/  IMAD.IADD R13, R8, 0x1, -R13 ;  /* 0x00000001080d7824 */ /* 0x000fe200078e0a0d */
[----:B------:R-:W-:Y:S01]  /*0800*/  LOP3.LUT R2, R2, 0xfffffffc, RZ, 0xc0, !PT ;  /* 0xfffffffc02027812 */ /* 0x000fe200078ec0ff */
[----:B------:R-:W-:Y:S01]  /*0810*/  VOTEU.ALL UP2, P1 ;  /* 0x00000000003f7886 */ /* 0x000fe20000840000 */
[----:B------:R-:W-:Y:S01]  /*0820*/  I2FP.F32.U32 R8, R6 ;  /* 0x0000000600087245 */ /* 0x000fe20000201000 */
[----:B------:R-:W-:Y:S01]  /*0830*/  IMAD R12, R13, 0x4, R12 ;  /* 0x000000040d0c7824 */ /* 0x000fe200078e020c */
[----:B------:R-:W-:Y:S01]  /*0840*/  VOTEU.ALL UP3, P1 ;  /* 0x00000000003f7886 */ /* 0x000fe20000860000 */
[----:B------:R-:W-:Y:S01]  /*0850*/  IMAD.IADD R5, R5, 0x1, -R2 ;  /* 0x0000000105057824 */ /* 0x000fe200078e0a02 */
[----:B------:R-:W2:Y:S01]  /*0860*/  @!UP2 S2UR UR10, SR_CgaCtaId ;  /* 0x00000000000aa9c3 */ /* 0x000ea20000008800 */
[----:B0-----:R-:W-:Y:S01]  /*0870*/  IMAD.MOV R14, RZ, RZ, -R14 ;  /* 0x000000ffff0e7224 */ /* 0x001fe200078e0a0e */
[----:B------:R-:W-:Y:S01]  /*0880*/  LEA.HI R2, R12, R12, RZ, 0x1 ;  /* 0x0000000c0c027211 */ /* 0x000fe200078f08ff */
[----:B------:R-:W-:Y:S01]  /*0890*/  FMUL R8, R8, UR4 ;  /* 0x0000000408087c20 */ /* 0x000fe20008400000 */
[----:B------:R-:W-:Y:S01]  /*08a0*/  IMAD.SHL.U32 R9, R12, 0x4, RZ ;  /* 0x000000040c097824 */ /* 0x000fe200078e00ff */
[----:B------:R-:W-:Y:S01]  /*08b0*/  UMOV UR4, 0x20 ;  /* 0x0000002000047882 */ /* 0x000fe20000000000 */
[----:B------:R-:W-:Y:S01]  /*08c0*/  LOP3.LUT R11, R2, 0xfffffffe, RZ, 0xc0, !PT ;  /* 0xfffffffe020b7812 */ /* 0x000fe200078ec0ff */
[----:B-----5:R-:W-:Y:S01]  /*08d0*/  IMAD R20, R15, R14, UR12 ;  /* 0x0000000c0f147e24 */ /* 0x020fe2000f8e020e */
[----:B------:R-:W-:-:S04]  /*08e0*/  @!UP1 UIADD3 UR4, -UR4, 0x100000, URZ ;  /* 0x0010000004049890 */ /* 0x000fc8000fffe13f */
[----:B------:R-:W-:Y:S02]  /*08f0*/  @!UP1 USHF.L.U32 UR5, UR4, 0xb, URZ ;  /* 0x0000000b04059899 */ /* 0x000fe4000800063f */
[----:B------:R-:W-:Y:S01]  /*0900*/  @!UP1 USHF.L.U32 UR4, UR4, 0x1, URZ ;  /* 0x0000000104049899 */ /* 0x000fe2000800063f */
[----:B------:R-:W0:Y:S01]  /*0910*/  LDC R15, c[0x0][0x148] ;  /* 0x00005200ff0f7b82 */ /* 0x000e220000000800 */
[----:B------:R-:W3:Y:S01]  /*0920*/  F2I.U32.TRUNC.NTZ R8, R8 ;  /* 0x0000000800087305 */ /* 0x000ee2000020f000 */
[C---:B------:R-:W-:Y:S01]  /*0930*/  IMAD.IADD R11, R12.reuse, 0x1, -R11 ;  /* 0x000000010c0b7824 */ /* 0x040fe200078e0a0b */
[----:B-1----:R-:W-:Y:S01]  /*0940*/  @!UP1 ULEA UR8, UR7, UR6, 0x18 ;  /* 0x0000000607089291 */ /* 0x002fe2000f8ec03f */
[----:B------:R-:W-:Y:S01]  /*0950*/  LOP3.LUT R34, R12, 0xc, R9, 0x78, !PT ;  /* 0x0000000c0c227812 */ /* 0x000fe200078e7809 */
[----:B------:R-:W-:Y:S01]  /*0960*/  @!UP2 UMOV UR9, 0x400 ;  /* 0x000004000009a882 */ /* 0x000fe20000000000 */
[----:B------:R-:W-:-:S04]  /*0970*/  @!UP2 UIADD3 UR6, -UR11, 0x100000, URZ ;  /* 0x001000000b06a890 */ /* 0x000fc8000fffe13f */
[----:B------:R-:W-:Y:S02]  /*0980*/  @!UP2 USHF.L.U32 UR7, UR6, 0xb, URZ ;  /* 0x0000000b0607a899 */ /* 0x000fe4000800063f */
[----:B------:R-:W-:Y:S01]  /*0990*/  @!UP2 USHF.L.U32 UR6, UR6, 0x1, URZ ;  /* 0x000000010606a899 */ /* 0x000fe2000800063f */
[----:B------:R-:W-:Y:S01]  /*09a0*/  ISETP.NE.AND P3, PT, R11, R20, PT ;  /* 0x000000140b00720c */ /* 0x000fe20003f65270 */
[----:B------:R-:W-:Y:S01]  /*09b0*/  VOTEU.ALL UP4, P1 ;  /* 0x00000000003f7886 */ /* 0x000fe20000880000 */
[----:B------:R-:W-:Y:S01]  /*09c0*/  VOTEU.ALL UP5, P1 ;  /* 0x00000000003f7886 */ /* 0x000fe200008a0000 */
[----:B------:R-:W-:Y:S01]  /*09d0*/  VOTEU.ALL UP1, P0 ;  /* 0x00000000003f7886 */ /* 0x000fe20000020000 */
[----:B------:R-:W-:Y:S02]  /*09e0*/  LOP3.LUT P0, RZ, R3, 0x7, RZ, 0xc0, !PT ;  /* 0x0000000703ff7812 */ /* 0x000fe4000780c0ff */
[----:B------:R-:W-:Y:S01]  /*09f0*/  R2UR UR45, R17 ;  /* 0x00000000112d72ca */ /* 0x000fe200000e0000 */
[----:B--2---:R-:W-:Y:S01]  /*0a00*/  @!UP2 ULEA UR9, UR10, UR9, 0x18 ;  /* 0x000000090a09a291 */ /* 0x004fe2000f8ec03f */
[----:B---3--:R-:W-:Y:S01]  /*0a10*/  IMAD.MOV R24, RZ, RZ, -R8 ;  /* 0x000000ffff187224 */ /* 0x008fe200078e0a08 */
[----:B------:R-:W-:Y:S01]  /*0a20*/  VOTEU.ALL UP2, P1 ;  /* 0x00000000003f7886 */ /* 0x000fe20000840000 */
[----:B------:R-:W-:Y:S01]  /*0a30*/  ISETP.NE.AND P1, PT, R5, 0x3, PT ;  /* 0x000000030500780c */ /* 0x000fe20003f25270 */
[----:B------:R-:W1:Y:S02]  /*0a40*/  FENCE.VIEW.ASYNC.S ;  /* 0x00000000000073c6 */ /* 0x000e640000000000 */
[----:B-1----:R1:W2:Y:S01]  /*0a50*/  @!UP0 SYNCS.EXCH.64 URZ, [UR8+0x190], UR4 ;  /* 0x00019004083f85b2 */ /* 0x0022a20008000100 */
[----:B------:R-:W-:-:S02]  /*0a60*/  @P3 LEA.HI R2, R34, R34, RZ, 0x1 ;  /* 0x0000002222023211 */ /* 0x000fc400078f08ff */
[----:B------:R-:W-:Y:S01]  /*0a70*/  ISETP.EQ.OR P1, PT, R5, RZ, !P1 ;  /* 0x000000ff0500720c */ /* 0x000fe20004f22670 */
[----:B0-----:R-:W-:Y:S01]  /*0a80*/  IMAD R9, R15, R24, R6 ;  /* 0x000000180f097224 */ /* 0x001fe200078e0206 */
[----:B------:R-:W-:Y:S02]  /*0a90*/  @P3 SHF.R.S32.HI R2, RZ, 0x1, R2 ;  /* 0x00000001ff023819 */ /* 0x000fe40000011402 */
[----:B------:R-:W-:Y:S02]  /*0aa0*/  ISETP.LT.U32.AND P0, PT, R34, 0x2, !P0 ;  /* 0x000000022200780c */ /* 0x000fe40004701070 */
[----:B------:R-:W-:Y:S02]  /*0ab0*/  @P3 ISETP.NE.AND P5, PT, R2, R9, PT ;  /* 0x000000090200320c */ /* 0x000fe40003fa5270 */
[----:B------:R-:W-:Y:S02]  /*0ac0*/  ISETP.EQ.AND P1, PT, R10, RZ, P1 ;  /* 0x000000ff0a00720c */ /* 0x000fe40000f22270 */
[----:B------:R-:W-:Y:S01]  /*0ad0*/  SEL R2, RZ, 0x1, !P0 ;  /* 0x00000001ff027807 */ /* 0x000fe20004000000 */
[----:B------:R1:W0:Y:S01]  /*0ae0*/  @!UP1 SYNCS.EXCH.64 URZ, [UR8+0x198], UR4 ;  /* 0x00019804083f95b2 */ /* 0x0002220008000100 */
[----:B------:R-:W-:Y:S01]  /*0af0*/  NOP ;  /* 0x0000000000007918 */ /* 0x000fe20000000000 */
[----:B------:R-:W-:-:S02]  /*0b00*/  @P3 SEL R33, RZ, 0x1, P5 ;  /* 0x00000001ff213807 */ /* 0x000fc40002800000 */
[----:B------:R-:W-:Y:S02]  /*0b10*/  SEL R16, RZ, 0x1, !P1 ;  /* 0x00000001ff107807 */ /* 0x000fe40004800000 */
[----:B------:R-:W-:Y:S02]  /*0b20*/  LOP3.LUT R33, R33, R2, RZ, 0xc0, !PT ;  /* 0x0000000221217212 */ /* 0x000fe400078ec0ff */
[----:B------:R-:W-:Y:S01]  /*0b30*/  SEL R16, R16, 0x2, P6 ;  /* 0x0000000210107807 */ /* 0x000fe20003000000 */
[----:B------:R1:W3:Y:S01]  /*0b40*/  @!UP2 SYNCS.EXCH.64 URZ, [UR9+0x170], UR6 ;  /* 0x00017006093fa5b2 */ /* 0x0002e20008000100 */
[----:B------:R1:W4:Y:S01]  /*0b50*/  @!UP3 SYNCS.EXCH.64 URZ, [UR9+0x178], UR6 ;  /* 0x00017806093fb5b2 */ /* 0x0003220008000100 */
[----:B------:R1:W0:Y:S01]  /*0b60*/  @!UP4 SYNCS.EXCH.64 URZ, [UR9+0x180], UR6 ;  /* 0x00018006093fc5b2 */ /* 0x0002220008000100 */
[----:B------:R1:W0:Y:S01]  /*0b70*/  @!UP5 SYNCS.EXCH.64 URZ, [UR9+0x188], UR6 ;  /* 0x00018806093fd5b2 */ /* 0x0002220008000100 */
[----:B------:R-:W-:Y:S01]  /*0b80*/  NOP ;  /* 0x0000000000007918 */ /* 0x000fe20000000000 */
[----:B-12---:R-:W-:Y:S05]  /*0b90*/  @!P2 BRA `(.L_x_4) ;  /* 0x000000000008a947 */ /* 0x006fea0003800000 */
[----:B0--34-:R-:W-:Y:S01]  /*0ba0*/  UCGABAR_ARV ;  /* 0x00000000000079c7 */ /* 0x019fe20008000000 */
[----:B------:R-:W-:Y:S05]  /*0bb0*/  BRA `(.L_x_5) ;  /* 0x0000000000047947 */ /* 0x000fea0003800000 */
.L_x_4:
[----:B0--34-:R-:W-:Y:S01]  /*0bc0*/  NOP ;  /* 0x0000000000007918 */ /* 0x019fe20000000000 */
.L_x_5:
[----:B------:R-:W-:Y:S01]  /*0bd0*/  ULDC.64 UR4, c[0x0][0x598] ;  /* 0x0001660000047ab9 */ /* 0x000fe20000000a00 */
[----:B------:R-:W-:Y:S01]  /*0be0*/  ULDC.64 UR50, c[0x0][0x208] ;  /* 0x0000820000327ab9 */ /* 0x000fe20000000a00 */
[----:B------:R-:W-:-:S04]  /*0bf0*/  ISETP.NE.U32.AND P0, PT, RZ, UR4, PT ;  /* 0x00000004ff007c0c */ /* 0x000fc8000bf05070 */
[----:B------:R-:W-:-:S13]  /*0c00*/  ISETP.NE.AND.EX P0, PT, RZ, UR5, PT, P0 ;  /* 0x00000005ff007c0c */ /* 0x000fda000bf05300 */
[----:B------:R-:W-:Y:S05]  /*0c10*/  @!P0 BRA `(.L_x_6) ;  /* 0x00000000001c8947 */ /* 0x000fea0003800000 */
[----:B------:R-:W0:Y:S02]  /*0c20*/  LDC.64 R8, c[0x0][0x598] ;  /* 0x00016600ff087b82 */ /* 0x000e240000000a00 */
[----:B0-----:R-:W2:Y:S02]  /*0c30*/  LDG.E.64 R8, desc[UR50][R8.64] ;  /* 0x0000003208087981 */ /* 0x001ea4000c1e1b00 */
[----:B--2---:R-:W-:-:S04]  /*0c40*/  ISETP.NE.U32.AND P0, PT, R8, RZ, PT ;  /* 0x000000ff0800720c */ /* 0x004fc80003f05070 */
[----:B------:R-:W-:-:S13]  /*0c50*/  ISETP.NE.AND.EX P0, PT, R9, RZ, PT, P0 ;  /* 0x000000ff0900720c */ /* 0x000fda0003f05300 */
[----:B------:R-:W-:Y:S05]  /*0c60*/  @!P0 BRA `(.L_x_6) ;  /* 0x0000000000088947 */ /* 0x000fea0003800000 */
[----:B------:R0:W5:Y:S01]  /*0c70*/  LD.E R35, desc[UR50][R8.64] ;  /* 0x0000003208237980 */ /* 0x000162000c101900 */
[----:B------:R-:W-:Y:S05]  /*0c80*/  BRA `(.L_x_7) ;  /* 0x0000000000247947 */ /* 0x000fea0003800000 */
.L_x_6:
[----:B------:R-:W-:Y:S02]  /*0c90*/  ULDC.64 UR4, c[0x0][0x588] ;  /* 0x0001620000047ab9 */ /* 0x000fe40000000a00 */
[----:B------:R-:W-:-:S04]  /*0ca0*/  ISETP.NE.U32.AND P0, PT, RZ, UR4, PT ;  /* 0x00000004ff007c0c */ /* 0x000fc8000bf05070 */
[----:B------:R-:W-:-:S13]  /*0cb0*/  ISETP.NE.AND.EX P0, PT, RZ, UR5, PT, P0 ;  /* 0x00000005ff007c0c */ /* 0x000fda000bf05300 */
[----:B------:R-:W-:Y:S05]  /*0cc0*/  @!P0 BRA `(.L_x_8) ;  /* 0x00000000000c8947 */ /* 0x000fea0003800000 */
[----:B------:R-:W0:Y:S02]  /*0cd0*/  LDC.64 R8, c[0x0][0x588] ;  /* 0x00016200ff087b82 */ /* 0x000e240000000a00 */
[----:B0-----:R1:W5:Y:S01]  /*0ce0*/  LDG.E R35, desc[UR50][R8.64] ;  /* 0x0000003208237981 */ /* 0x001362000c1e1900 */
[----:B------:R-:W-:Y:S05]  /*0cf0*/  BRA `(.L_x_7) ;  /* 0x0000000000087947 */ /* 0x000fea0003800000 */
.L_x_8:
[----:B------:R-:W-:Y:S02]  /*0d00*/  ULDC UR4, c[0x0][0x580] ;  /* 0x0001600000047ab9 */ /* 0x000fe40000000800 */
[----:B------:R-:W-:-:S07]  /*0d10*/  IMAD.U32 R35, RZ, RZ, UR4 ;  /* 0x00000004ff237e24 */ /* 0x000fce000f8e00ff */
.L_x_7:
[----:B------:R-:W-:Y:S02]  /*0d20*/  ULDC.64 UR4, c[0x0][0x5a0] ;  /* 0x0001680000047ab9 */ /* 0x000fe40000000a00 */
[----:B------:R-:W-:-:S04]  /*0d30*/  ISETP.NE.U32.AND P0, PT, RZ, UR4, PT ;  /* 0x00000004ff007c0c */ /* 0x000fc8000bf05070 */
[----:B------:R-:W-:-:S13]  /*0d40*/  ISETP.NE.AND.EX P0, PT, RZ, UR5, PT, P0 ;  /* 0x00000005ff007c0c */ /* 0x000fda000bf05300 */
[----:B------:R-:W-:Y:S05]  /*0d50*/  @!P0 BRA `(.L_x_9) ;  /* 0x00000000001c8947 */ /* 0x000fea0003800000 */
[----:B01----:R-:W0:Y:S02]  /*0d60*/  LDC.64 R8, c[0x0][0x5a0] ;  /* 0x00016800ff087b82 */ /* 0x003e240000000a00 */
[----:B0-----:R-:W2:Y:S02]  /*0d70*/  LDG.E.64 R8, desc[UR50][R8.64] ;  /* 0x0000003208087981 */ /* 0x001ea4000c1e1b00 */
[----:B--2---:R-:W-:-:S04]  /*0d80*/  ISETP.NE.U32.AND P0, PT, R8, RZ, PT ;  /* 0x000000ff0800720c */ /* 0x004fc80003f05070 */
[----:B------:R-:W-:-:S13]  /*0d90*/  ISETP.NE.AND.EX P0, PT, R9, RZ, PT, P0 ;  /* 0x000000ff0900720c */ /* 0x000fda0003f05300 */
[----:B------:R-:W-:Y:S05]  /*0da0*/  @!P0 BRA `(.L_x_9) ;  /* 0x0000000000088947 */ /* 0x000fea0003800000 */
[----:B------:R0:W5:Y:S01]  /*0db0*/  LD.E R36, desc[UR50][R8.64] ;  /* 0x0000003208247980 */ /* 0x000162000c101900 */
[----:B------:R-:W-:Y:S05]  /*0dc0*/  BRA `(.L_x_10) ;  /* 0x0000000000247947 */ /* 0x000fea0003800000 */
.L_x_9:
[----:B------:R-:W-:Y:S02]  /*0dd0*/  ULDC.64 UR4, c[0x0][0x590] ;  /* 0x0001640000047ab9 */ /* 0x000fe40000000a00 */
[----:B------:R-:W-:-:S04]  /*0de0*/  ISETP.NE.U32.AND P0, PT, RZ, UR4, PT ;  /* 0x00000004ff007c0c */ /* 0x000fc8000bf05070 */
[----:B------:R-:W-:-:S13]  /*0df0*/  ISETP.NE.AND.EX P0, PT, RZ, UR5, PT, P0 ;  /* 0x00000005ff007c0c */ /* 0x000fda000bf05300 */
[----:B------:R-:W-:Y:S05]  /*0e00*/  @!P0 BRA `(.L_x_11) ;  /* 0x00000000000c8947 */ /* 0x000fea0003800000 */
[----:B------:R-:W2:Y:S02]  /*0e10*/  LDC.64 R36, c[0x0][0x590] ;  /* 0x00016400ff247b82 */ /* 0x000ea40000000a00 */
[----:B--2---:R2:W5:Y:S01]  /*0e20*/  LDG.E R36, desc[UR50][R36.64] ;  /* 0x0000003224247981 */ /* 0x004562000c1e1900 */
[----:B------:R-:W-:Y:S05]  /*0e30*/  BRA `(.L_x_10) ;  /* 0x0000000000087947 */ /* 0x000fea0003800000 */
.L_x_11:
[----:B------:R-:W-:Y:S02]  /*0e40*/  ULDC UR4, c[0x0][0x584] ;  /* 0x0001610000047ab9 */ /* 0x000fe40000000800 */
[----:B------:R-:W-:-:S07]  /*0e50*/  IMAD.U32 R36, RZ, RZ, UR4 ;  /* 0x00000004ff247e24 */ /* 0x000fce000f8e00ff */
.L_x_10:
[----:B------:R-:W3:Y:S01]  /*0e60*/  LDC R19, c[0x0][0x65c] ;  /* 0x00019700ff137b82 */ /* 0x000ee20000000800 */
[----:B------:R-:W-:Y:S01]  /*0e70*/  ULDC UR4, c[0x0][0x28c] ;  /* 0x0000a30000047ab9 */ /* 0x000fe20000000800 */
[----:B------:R-:W-:Y:S01]  /*0e80*/  ISETP.NE.AND P0, PT, R10, 0x2, PT ;  /* 0x000000020a00780c */ /* 0x000fe20003f05270 */
[----:B------:R-:W-:Y:S01]  /*0e90*/  UIADD3 UR4, UR4, 0x3f, URZ ;  /* 0x0000003f04047890 */ /* 0x000fe2000fffe03f */
[----:B01----:R-:W-:Y:S01]  /*0ea0*/  IMAD.U32 R8, RZ, RZ, UR12 ;  /* 0x0000000cff087e24 */ /* 0x003fe2000f8e00ff */
[----:B------:R-:W-:Y:S01]  /*0eb0*/  UMOV UR38, URZ ;  /* 0x0000003f00267c82 */ /* 0x000fe20008000000 */
[----:B------:R-:W-:Y:S01]  /*0ec0*/  IMAD.MOV.U32 R9, RZ, RZ, RZ ;  /* 0x000000ffff097224 */ /* 0x000fe200078e00ff */
[----:B------:R-:W-:Y:S01]  /*0ed0*/  USHF.R.S32.HI UR5, URZ, 0x1f, UR4 ;  /* 0x0000001f3f057899 */ /* 0x000fe20008011404 */
[----:B------:R-:W-:Y:S01]  /*0ee0*/  UMOV UR39, URZ ;  /* 0x0000003f00277c82 */ /* 0x000fe20008000000 */
[----:B------:R-:W-:Y:S02]  /*0ef0*/  ULDC.64 UR6, c[0x0][0x650] ;  /* 0x0001940000067ab9 */ /* 0x000fe40000000a00 */
[----:B------:R-:W-:-:S04]  /*0f00*/  ULEA.HI UR5, UR5, UR4, URZ, 0x6 ;  /* 0x0000000405057291 */ /* 0x000fc8000f8f303f */
[----:B------:R-:W-:Y:S01]  /*0f10*/  USHF.R.S32.HI UR40, URZ, 0x6, UR5 ;  /* 0x000000063f287899 */ /* 0x000fe20008011405 */
[----:B---3--:R-:W-:-:S04]  /*0f20*/  ISETP.NE.AND P1, PT, R19, 0x1, PT ;  /* 0x000000011300780c */ /* 0x008fc80003f25270 */
[----:B------:R-:W-:-:S09]  /*0f30*/  P2R R2, PR, RZ, 0x2 ;  /* 0x00000002ff027803 */ /* 0x000fd20000000000 */
[----:B------:R-:W0:Y:S01]  /*0f40*/  @P1 LDC R11, c[0x0][0x10] ;  /* 0x00000400ff0b1b82 */ /* 0x000e220000000800 */
[----:B------:R-:W-:Y:S02]  /*0f50*/  @P1 IMAD.MOV.U32 R7, RZ, RZ, RZ ;  /* 0x000000ffff071224 */ /* 0x000fe400078e00ff */
[----:B------:R-:W-:-:S05]  /*0f60*/  @P1 IMAD.MOV.U32 R17, RZ, RZ, RZ ;  /* 0x000000ffff111224 */ /* 0x000fca00078e00ff */
[----:B------:R-:W1:Y:S01]  /*0f70*/  @!P1 LDC R13, c[0x0][0xc] ;  /* 0x00000300ff0d9b82 */ /* 0x000e620000000800 */
[----:B------:R-:W-:Y:S01]  /*0f80*/  ULDC UR36, c[0x0][0xc] ;  /* 0x0000030000247ab9 */ /* 0x000fe20000000800 */
[----:B------:R-:W-:Y:S02]  /*0f90*/  ULDC UR37, c[0x0][0x10] ;  /* 0x0000040000257ab9 */ /* 0x000fe40000000800 */
[----:B------:R-:W-:-:S04]  /*0fa0*/  UIMAD.WIDE.U32 UR36, UR36, UR37, URZ ;  /* 0x00000025242472a5 */ /* 0x000fc8000f8e003f */
[----:B------:R-:W3:Y:S01]  /*0fb0*/  LDC R2, c[0x0][0x14] ;  /* 0x00000500ff027b82 */ /* 0x000ee20000000800 */
[----:B0-----:R-:W-:-:S04]  /*0fc0*/  @P1 IMAD.WIDE.U32 R10, R11, UR12, R6 ;  /* 0x0000000c0b0a1c25 */ /* 0x001fc8000f8e0006 */
[----:B------:R-:W-:Y:S02]  /*0fd0*/  @P1 IMAD.IADD R17, R11, 0x1, R17 ;  /* 0x000000010b111824 */ /* 0x000fe400078e0211 */
[----:B------:R-:W-:Y:S02]  /*0fe0*/  @P1 IMAD.MOV.U32 R18, RZ, RZ, R10 ;  /* 0x000000ffff121224 */ /* 0x000fe400078e000a */
[----:B-1----:R-:W-:-:S04]  /*0ff0*/  @!P1 IMAD.WIDE.U32 R8, R6, R13, R8 ;  /* 0x0000000d06089225 */ /* 0x002fc800078e0008 */
[----:B------:R-:W-:Y:S02]  /*1000*/  @!P1 IMAD.MOV.U32 R18, RZ, RZ, R8 ;  /* 0x000000ffff129224 */ /* 0x000fe400078e0008 */
[----:B------:R-:W-:Y:S01]  /*1010*/  @!P1 IMAD.MOV.U32 R17, RZ, RZ, R9 ;  /* 0x000000ffff119224 */ /* 0x000fe200078e0009 */
[----:B------:R-:W-:Y:S06]  /*1020*/  @P0 BRA `(.L_x_12) ;  /* 0x0000000000300947 */ /* 0x000fec0003800000 */
[----:B------:R-:W-:Y:S01]  /*1030*/  UISETP.GE.U32.AND UP0, UPT, UR40, 0x16, UPT ;  /* 0x000000162800788c */ /* 0x000fe2000bf06070 */
[----:B------:R-:W-:Y:S01]  /*1040*/  IMAD.MOV.U32 R8, RZ, RZ, R18 ;  /* 0x000000ffff087224 */ /* 0x000fe200078e0012 */
[----:B------:R-:W-:Y:S01]  /*1050*/  UIMAD.WIDE.U32 UR4, UR40, -0x45d1745d, URZ ;  /* 0xba2e8ba3280478a5 */ /* 0x000fe2000f8e003f */
[----:B------:R-:W-:Y:S01]  /*1060*/  IMAD.MOV.U32 R9, RZ, RZ, R17 ;  /* 0x000000ffff097224 */ /* 0x000fe200078e0011 */
[----:B------:R-:W-:Y:S01]  /*1070*/  UMOV UR39, URZ ;  /* 0x0000003f00277c82 */ /* 0x000fe20008000000 */
[C---:B---3--:R-:W-:Y:S01]  /*1080*/  IMAD R17, R2.reuse, UR37, RZ ;  /* 0x0000002502117c24 */ /* 0x048fe2000f8e02ff */
[----:B------:R-:W-:Y:S01]  /*1090*/  USHF.R.U32.HI UR4, URZ, 0x4, UR5 ;  /* 0x000000043f047899 */ /* 0x000fe20008011605 */
[----:B------:R-:W-:-:S03]  /*10a0*/  IMAD.WIDE.U32 R8, R2, UR36, R8 ;  /* 0x0000002402087c25 */ /* 0x000fc6000f8e0008 */
[----:B------:R-:W-:Y:S01]  /*10b0*/  UIMAD UR38, UR4, -0x16, UR40 ;  /* 0xffffffea042678a4 */ /* 0x000fe2000f8e0228 */
[----:B------:R-:W-:Y:S01]  /*10c0*/  IMAD.IADD R17, R9, 0x1, R17 ;  /* 0x0000000109117824 */ /* 0x000fe200078e0211 */
[----:B------:R-:W-:Y:S01]  /*10d0*/  @UP0 ULOP3.LUT UR39, UR4, 0x1, URZ, 0xc0, !UPT ;  /* 0x0000000104270892 */ /* 0x000fe2000f8ec03f */
[----:B------:R-:W-:-:S11]  /*10e0*/  IMAD.MOV.U32 R18, RZ, RZ, R8 ;  /* 0x000000ffff127224 */ /* 0x000fd600078e0008 */
.L_x_12:
[----:B------:R-:W-:Y:S01]  /*10f0*/  ISETP.GE.U32.AND P0, PT, R18, UR6, PT ;  /* 0x0000000612007c0c */ /* 0x000fe2000bf06070 */
[----:B------:R-:W-:Y:S01]  /*1100*/  IMAD.MOV.U32 R32, RZ, RZ, -0x1 ;  /* 0xffffffffff207424 */ /* 0x000fe200078e00ff */
[----:B------:R-:W-:Y:S01]  /*1110*/  PRMT R8, RZ, 0x7610, R8 ;  /* 0x00007610ff087816 */ /* 0x000fe20000000008 */
[----:B------:R-:W-:Y:S01]  /*1120*/  IMAD.MOV.U32 R22, RZ, RZ, -0x1 ;  /* 0xffffffffff167424 */ /* 0x000fe200078e00ff */
[----:B------:R-:W-:Y:S01]  /*1130*/  ISETP.GE.U32.AND.EX P0, PT, R17, UR7, PT, P0 ;  /* 0x0000000711007c0c */ /* 0x000fe2000bf06100 */
[----:B------:R-:W-:-:S12]  /*1140*/  IMAD.MOV.U32 R23, RZ, RZ, -0x1 ;  /* 0xffffffffff177424 */ /* 0x000fd800078e00ff */
[----:B------:R-:W-:Y:S05]  /*1150*/  @P0 BRA `(.L_x_13) ;  /* 0x00000004002c0947 */ /* 0x000fea0003800000 */
[----:B------:R-:W0:Y:S01]  /*1160*/  LDC.64 R22, c[0x0][0x628] ;  /* 0x00018a00ff167b82 */ /* 0x000e220000000a00 */
[----:B------:R-:W-:Y:S02]  /*1170*/  IMAD.MOV.U32 R8, RZ, RZ, R18 ;  /* 0x000000ffff087224 */ /* 0x000fe400078e0012 */
[----:B------:R-:W-:-:S05]  /*1180*/  IMAD.MOV.U32 R9, RZ, RZ, R17 ;  /* 0x000000ffff097224 */ /* 0x000fca00078e0011 */
[----:B------:R-:W1:Y:S08]  /*1190*/  LDC R14, c[0x0][0x630] ;  /* 0x00018c00ff0e7b82 */ /* 0x000e700000000800 */
[----:B------:R-:W4:Y:S01]  /*11a0*/  LDC.64 R26, c[0x0][0x620] ;  /* 0x00018800ff1a7b82 */ /* 0x000f220000000a00 */
[----:B0-----:R-:W-:-:S04]  /*11b0*/  ISETP.NE.U32.AND P0, PT, R22, RZ, PT ;  /* 0x000000ff1600720c */ /* 0x001fc80003f05070 */
[----:B------:R-:W-:-:S13]  /*11c0*/  ISETP.NE.AND.EX P0, PT, R23, RZ, PT, P0 ;  /* 0x000000ff1700720c */ /* 0x000fda0003f05300 */
[----:B-1--4-:R-:W-:Y:S05]  /*11d0*/  @!P0 BRA `(.L_x_14) ;  /* 0x0000000000288947 */ /* 0x012fea0003800000 */
[----:B------:R-:W0:Y:S02]  /*11e0*/  LDC R13, c[0x0][0x634] ;  /* 0x00018d00ff0d7b82 */ /* 0x000e240000000800 */
[----:B0-----:R-:W-:-:S05]  /*11f0*/  IADD3 R13, P0, R18, R13, RZ ;  /* 0x0000000d120d7210 */ /* 0x001fca0007f1e0ff */
[----:B------:R-:W-:-:S04]  /*1200*/  IMAD.X R21, RZ, RZ, R17, P0 ;  /* 0x000000ffff157224 */ /* 0x000fc800000e0611 */
[----:B------:R-:W-:-:S04]  /*1210*/  IMAD.WIDE.U32 R8, R21, R22, RZ ;  /* 0x0000001615087225 */ /* 0x000fc800078e00ff */
[----:B------:R-:W-:-:S04]  /*1220*/  IMAD.WIDE.U32 R10, P0, R13, R23, R8 ;  /* 0x000000170d0a7225 */ /* 0x000fc80007800008 */
[----:B------:R-:W-:-:S04]  /*1230*/  IMAD.WIDE.U32 R8, R13, R22, RZ ;  /* 0x000000160d087225 */ /* 0x000fc800078e00ff */
[----:B------:R-:W-:Y:S01]  /*1240*/  IMAD.X R13, RZ, RZ, RZ, P0 ;  /* 0x000000ffff0d7224 */ /* 0x000fe200000e06ff */
[----:B------:R-:W-:Y:S01]  /*1250*/  IADD3 RZ, P0, R9, R10, RZ ;  /* 0x0000000a09ff7210 */ /* 0x000fe20007f1e0ff */
[----:B------:R-:W-:-:S04]  /*1260*/  IMAD.MOV.U32 R12, RZ, RZ, R11 ;  /* 0x000000ffff0c7224 */ /* 0x000fc800078e000b */
[----:B------:R-:W-:-:S08]  /*1270*/  IMAD.WIDE.U32.X R8, R21, R23, R12, P0 ;  /* 0x0000001715087225 */ /* 0x000fd000000e040c */
.L_x_14:
[-CC-:B------:R-:W-:Y:S01]  /*1280*/  SHF.R.U64 R30, R8, R14.reuse, R9.reuse ;  /* 0x0000000e081e7219 */ /* 0x180fe20000001209 */
[----:B------:R-:W0:Y:S01]  /*1290*/  LDC.64 R28, c[0x0][0x640] ;  /* 0x00019000ff1c7b82 */ /* 0x000e220000000a00 */
[----:B------:R-:W-:Y:S02]  /*12a0*/  SHF.R.U32.HI R8, RZ, R14, R9 ;  /* 0x0000000eff087219 */ /* 0x000fe40000011609 */
[----:B------:R-:W-:-:S05]  /*12b0*/  IADD3 R11, P0, RZ, -R30, RZ ;  /* 0x8000001eff0b7210 */ /* 0x000fca0007f1e0ff */
[----:B------:R-:W1:Y:S01]  /*12c0*/  LDC R12, c[0x0][0x618] ;  /* 0x00018600ff0c7b82 */ /* 0x000e620000000800 */
[----:B------:R-:W-:Y:S02]  /*12d0*/  IMAD.X R9, RZ, RZ, ~R8, P0 ;  /* 0x000000ffff097224 */ /* 0x000fe400000e0e08 */
[----:B------:R-:W-:Y:S02]  /*12e0*/  IMAD.MOV.U32 R8, RZ, RZ, R18 ;  /* 0x000000ffff087224 */ /* 0x000fe400078e0012 */
[-C--:B------:R-:W-:Y:S02]  /*12f0*/  IMAD R10, R9, R26.reuse, RZ ;  /* 0x0000001a090a7224 */ /* 0x080fe400078e02ff */
[----:B------:R-:W-:Y:S01]  /*1300*/  IMAD.MOV.U32 R9, RZ, RZ, R17 ;  /* 0x000000ffff097224 */ /* 0x000fe200078e0011 */
[----:B------:R-:W2:Y:S01]  /*1310*/  LDC R13, c[0x0][0x608] ;  /* 0x00018200ff0d7b82 */ /* 0x000ea20000000800 */
[----:B------:R-:W-:-:S04]  /*1320*/  IMAD.WIDE.U32 R8, R11, R26, R8 ;  /* 0x0000001a0b087225 */ /* 0x000fc800078e0008 */
[----:B------:R-:W-:-:S03]  /*1330*/  IMAD R11, R11, R27, R10 ;  /* 0x0000001b0b0b7224 */ /* 0x000fc600078e020a */
[----:B------:R-:W4:Y:S01]  /*1340*/  LDC R22, c[0x0][0x658] ;  /* 0x00019600ff167b82 */ /* 0x000f220000000800 */
[----:B0-----:R-:W-:Y:S01]  /*1350*/  ISETP.NE.U32.AND P0, PT, R28, RZ, PT ;  /* 0x000000ff1c00720c */ /* 0x001fe20003f05070 */
[----:B------:R-:W-:Y:S02]  /*1360*/  IMAD.MOV.U32 R27, RZ, RZ, 0x1 ;  /* 0x00000001ff1b7424 */ /* 0x000fe400078e00ff */
[----:B------:R-:W-:Y:S01]  /*1370*/  IMAD.IADD R9, R9, 0x1, R11 ;  /* 0x0000000109097824 */ /* 0x000fe200078e020b */
[----:B------:R-:W-:-:S03]  /*1380*/  ISETP.NE.AND.EX P0, PT, R29, RZ, PT, P0 ;  /* 0x000000ff1d00720c */ /* 0x000fc60003f05300 */
[----:B------:R-:W0:Y:S01]  /*1390*/  LDC R23, c[0x0][0x648] ;  /* 0x00019200ff177b82 */ /* 0x000e220000000800 */
[-CC-:B-1----:R-:W-:Y:S02]  /*13a0*/  SHF.R.U64 R31, R8, R12.reuse, R9.reuse ;  /* 0x0000000c081f7219 */ /* 0x182fe40000001209 */
[----:B------:R-:W-:Y:S01]  /*13b0*/  SHF.R.U32.HI R12, RZ, R12, R9 ;  /* 0x0000000cff0c7219 */ /* 0x000fe20000011609 */
[----:B------:R-:W-:-:S04]  /*13c0*/  IMAD.MOV.U32 R9, RZ, RZ, -0x1 ;  /* 0xffffffffff097424 */ /* 0x000fc800078e00ff */
[----:B------:R-:W1:Y:S01]  /*13d0*/  LDC R25, c[0x0][0x638] ;  /* 0x00018e00ff197b82 */ /* 0x000e620000000800 */
[-CC-:B--2---:R-:W-:Y:S02]  /*13e0*/  SHF.R.U64 R37, R31, R13.reuse, R12.reuse ;  /* 0x0000000d1f257219 */ /* 0x184fe4000000120c */
[----:B------:R-:W-:-:S05]  /*13f0*/  SHF.R.U32.HI R13, RZ, R13, R12 ;  /* 0x0000000dff0d7219 */ /* 0x000fca000001160c */
[----:B------:R-:W2:Y:S01]  /*1400*/  LDC R32, c[0x0][0x610] ;  /* 0x00018400ff207b82 */ /* 0x000ea20000000800 */
[-C--:B----4-:R-:W-:Y:S02]  /*1410*/  SHF.L.U32 R8, R9, R22.reuse, RZ ;  /* 0x0000001609087219 */ /* 0x090fe400000006ff */
[--C-:B------:R-:W-:Y:S02]  /*1420*/  SHF.R.U64 R38, R37, R22, R13.reuse ;  /* 0x0000001625267219 */ /* 0x100fe4000000120d */
[----:B------:R-:W-:Y:S02]  /*1430*/  LOP3.LUT R14, RZ, R8, RZ, 0x33, !PT ;  /* 0x00000008ff0e7212 */ /* 0x000fe400078e33ff */
[----:B------:R-:W-:Y:S01]  /*1440*/  SHF.R.U32.HI R9, RZ, R22, R13 ;  /* 0x00000016ff097219 */ /* 0x000fe2000001160d */
[----:B------:R-:W4:Y:S01]  /*1450*/  LDC R26, c[0x0][0x600] ;  /* 0x00018000ff1a7b82 */ /* 0x000f220000000800 */
[----:B------:R-:W-:Y:S01]  /*1460*/  IMAD.MOV.U32 R8, RZ, RZ, R38 ;  /* 0x000000ffff087224 */ /* 0x000fe200078e0026 */
[----:B------:R-:W-:Y:S06]  /*1470*/  @!P0 BRA `(.L_x_15) ;  /* 0x0000000000288947 */ /* 0x000fec0003800000 */
[----:B------:R-:W3:Y:S02]  /*1480*/  LDC R13, c[0x0][0x64c] ;  /* 0x00019300ff0d7b82 */ /* 0x000ee40000000800 */
[----:B---3--:R-:W-:-:S05]  /*1490*/  IADD3 R13, P0, R13, R38, RZ ;  /* 0x000000260d0d7210 */ /* 0x008fca0007f1e0ff */
        /* <DEDUP_REMOVED lines=8> */
.L_x_15:
[----:B0-----:R-:W-:Y:S01]  /*1520*/  SHF.R.U64 R9, R8, R23, R9 ;  /* 0x0000001708097219 */ /* 0x001fe20000001209 */
[----:B----4-:R-:W-:Y:S01]  /*1530*/  VIADD R8, R26, 0xffffffff ;  /* 0xffffffff1a087836 */ /* 0x010fe20000000000 */
[----:B------:R-:W-:Y:S01]  /*1540*/  SHF.L.U32 R7, R27, R22, RZ ;  /* 0x000000161b077219 */ /* 0x000fe200000006ff */
[----:B------:R-:W-:Y:S01]  /*1550*/  @P1 IMAD R20, R15, R24, R6 ;  /* 0x000000180f141224 */ /* 0x000fe200078e0206 */
[----:B------:R-:W-:Y:S01]  /*1560*/  LOP3.LUT R14, R37, R14, RZ, 0xc0, !PT ;  /* 0x0000000e250e7212 */ /* 0x000fe200078ec0ff */
[----:B------:R-:W-:Y:S01]  /*1570*/  IMAD.MOV R10, RZ, RZ, -R9 ;  /* 0x000000ffff0a7224 */ /* 0x000fe200078e0a09 */
[----:B------:R-:W-:Y:S01]  /*1580*/  LOP3.LUT R6, R31, R8, RZ, 0xc0, !PT ;  /* 0x000000081f067212 */ /* 0x000fe200078ec0ff */
[----:B------:R-:W-:Y:S02]  /*1590*/  IMAD.MOV.U32 R8, RZ, RZ, 0x1 ;  /* 0x00000001ff087424 */ /* 0x000fe400078e00ff */
[----:B------:R-:W-:Y:S02]  /*15a0*/  IMAD R9, R7, R9, R14 ;  /* 0x0000000907097224 */ /* 0x000fe400078e020e */
[----:B-1----:R-:W-:-:S02]  /*15b0*/  IMAD R7, R10, R25, R38 ;  /* 0x000000190a077224 */ /* 0x002fc400078e0226 */
[----:B--2---:R-:W-:Y:S02]  /*15c0*/  IMAD R32, R9, R32, R20 ;  /* 0x0000002009207224 */ /* 0x004fe400078e0214 */
[----:B------:R-:W-:Y:S02]  /*15d0*/  IMAD R7, R7, R26, R6 ;  /* 0x0000001a07077224 */ /* 0x000fe400078e0206 */
[----:B------:R-:W-:-:S03]  /*15e0*/  IMAD.MOV.U32 R23, RZ, RZ, R30 ;  /* 0x000000ffff177224 */ /* 0x000fc600078e001e */
[----:B------:R-:W-:Y:S02]  /*15f0*/  SEL R22, R7, R32, !P1 ;  /* 0x0000002007167207 */ /* 0x000fe40004800000 */
[----:B------:R-:W-:-:S07]  /*1600*/  SEL R32, R32, R7, !P1 ;  /* 0x0000000720207207 */ /* 0x000fce0004800000 */
.L_x_13:
[----:B------:R-:W-:Y:S05]  /*1610*/  @!P2 BRA `(.L_x_16) ;  /* 0x00000000000ca947 */ /* 0x000fea0003800000 */
[----:B------:R-:W-:Y:S01]  /*1620*/  UCGABAR_WAIT ;  /* 0x0000000000007dc7 */ /* 0x000fe20008000000 */
[----:B------:R-:W-:Y:S01]  /*1630*/  CCTL.IVALL ;  /* 0x00000000ff00798f */ /* 0x000fe20002000000 */
[----:B------:R-:W-:Y:S05]  /*1640*/  BRA `(.L_x_17) ;  /* 0x0000000000047947 */ /* 0x000fea0003800000 */
.L_x_16:
[----:B------:R-:W-:Y:S06]  /*1650*/  BAR.SYNC.DEFER_BLOCKING 0x0 ;  /* 0x0000000000007b1d */ /* 0x000fec0000010000 */
.L_x_17:
[----:B------:R-:W-:Y:S05]  /*1660*/  @!P4 BRA `(.L_x_18) ;  /* 0x000000200048c947 */ /* 0x000fea0003800000 */
[----:B------:R-:W-:-:S13]  /*1670*/  ISETP.GT.U32.AND P0, PT, R39, 0x1, PT ;  /* 0x000000012700780c */ /* 0x000fda0003f04070 */
[----:B------:R-:W-:Y:S05]  /*1680*/  @P0 EXIT ;  /* 0x000000000000094d */ /* 0x000fea0003800000 */
.L_x_19:
[----:B------:R-:W-:-:S08]  /*1690*/  NOP ;  /* 0x0000000000007918 */ /* 0x000fd00000000000 */
[----:B------:R-:W0:Y:S02]  /*16a0*/  USETMAXREG.TRY_ALLOC.CTAPOOL UP0, 0xe8 ;  /* 0x000000e8000079c8 */ /* 0x000e240008000600 */
[----:B0-----:R-:W-:-:S13]  /*16b0*/  PLOP3.LUT P0, PT, PT, PT, UP0, 0x80, 0x0 ;  /* 0x000000000000781c */ /* 0x001fda0003f0f008 */
[----:B------:R-:W-:Y:S05]  /*16c0*/  @!P0 BRA `(.L_x_19) ;  /* 0xfffffffc00f08947 */ /* 0x000fea000383ffff */
[----:B------:R-:W-:-:S13]  /*16d0*/  LOP3.LUT P0, RZ, R8, 0xff, RZ, 0xc0, !PT ;  /* 0x000000ff08ff7812 */ /* 0x000fda000780c0ff */
[----:B------:R-:W-:Y:S05]  /*16e0*/  @!P0 EXIT ;  /* 0x000000000000894d */ /* 0x000fea0003800000 */
[----:B------:R-:W0:Y:S01]  /*16f0*/  S2UR UR4, SR_CgaCtaId ;  /* 0x00000000000479c3 */ /* 0x000e220000008800 */
[CC--:B------:R-:W-:Y:S01]  /*1700*/  LEA.HI R4, R0.reuse, R3.reuse, RZ, 0x2 ;  /* 0x0000000300047211 */ /* 0x0c0fe200078f10ff */
[----:B------:R-:W-:Y:S01]  /*1710*/  UIADD3 UR5, UR45, -0x1, URZ ;  /* 0xffffffff2d057890 */ /* 0x000fe2000fffe03f */
[----:B------:R-:W-:Y:S01]  /*1720*/  LEA.HI R0, R0, R3, RZ, 0x5 ;  /* 0x0000000300007211 */ /* 0x000fe200078f28ff */
[----:B------:R-:W-:Y:S01]  /*1730*/  UMOV UR42, 0x400 ;  /* 0x00000400002a7882 */ /* 0x000fe20000000000 */
[--C-:B------:R-:W-:Y:S01]  /*1740*/  SHF.R.S32.HI R38, RZ, 0x2, R4.reuse ;  /* 0x00000002ff267819 */ /* 0x100fe20000011404 */
[----:B------:R-:W-:Y:S01]  /*1750*/  UISETP.LT.AND UP0, UPT, UR40, 0x1, UPT ;  /* 0x000000012800788c */ /* 0x000fe2000bf01270 */
[----:B------:R-:W-:Y:S01]  /*1760*/  SHF.R.S32.HI R5, RZ, 0x1f, R4 ;  /* 0x0000001fff057819 */ /* 0x000fe20000011404 */
[----:B------:R-:W-:Y:S01]  /*1770*/  USHF.L.U32 UR41, UR40, 0x1, URZ ;  /* 0x0000000128297899 */ /* 0x000fe2000800063f */
[----:B------:R-:W-:Y:S01]  /*1780*/  LOP3.LUT R4, R4, 0xfffffffc, RZ, 0xc0, !PT ;  /* 0xfffffffc04047812 */ /* 0x000fe200078ec0ff */
[----:B------:R-:W-:Y:S01]  /*1790*/  USEL UR44, UR40, 0x1, UP0 ;  /* 0x00000001282c7887 */ /* 0x000fe20008000000 */
[----:B------:R-:W-:Y:S01]  /*17a0*/  LEA.HI R5, R5, R38, RZ, 0x3 ;  /* 0x0000002605057211 */ /* 0x000fe200078f18ff */
[----:B------:R-:W-:Y:S01]  /*17b0*/  UISETP.NE.AND UP0, UPT, UR5, URZ, UPT ;  /* 0x0000003f0500728c */ /* 0x000fe2000bf05270 */
[----:B------:R-:W-:Y:S01]  /*17c0*/  LOP3.LUT R41, R16, 0x1, RZ, 0xfc, !PT ;  /* 0x0000000110297812 */ /* 0x000fe200078efcff */
[----:B--2---:R-:W-:Y:S01]  /*17d0*/  IMAD.IADD R37, R3, 0x1, -R4 ;  /* 0x0000000103257824 */ /* 0x004fe200078e0a04 */
[----:B------:R-:W-:Y:S01]  /*17e0*/  LOP3.LUT R5, R5, 0xfffffff8, RZ, 0xc0, !PT ;  /* 0xfffffff805057812 */ /* 0x000fe200078ec0ff */
[----:B------:R-:W-:-:S02]  /*17f0*/  USEL UR7, URZ, 0x1, UP0 ;  /* 0x000000013f077887 */ /* 0x000fc40008000000 */
[----:B------:R-:W-:Y:S02]  /*1800*/  UIADD3 UR44, -UR44, UR40, URZ ;  /* 0x000000282c2c7290 */ /* 0x000fe4000fffe13f */
[----:B------:R-:W-:Y:S01]  /*1810*/  IMAD.IADD R38, R38, 0x1, -R5 ;  /* 0x0000000126267824 */ /* 0x000fe200078e0a05 */
[----:B------:R-:W-:Y:S01]  /*1820*/  SHF.R.S32.HI R5, RZ, 0x5, R0 ;  /* 0x00000005ff057819 */ /* 0x000fe20000011400 */
[----:B------:R-:W-:Y:S01]  /*1830*/  IMAD.U32 R44, RZ, RZ, UR7 ;  /* 0x00000007ff2c7e24 */ /* 0x000fe2000f8e00ff */
[----:B0-----:R-:W-:Y:S02]  /*1840*/  ULEA UR42, UR4, UR42, 0x18 ;  /* 0x0000002a042a7291 */ /* 0x001fe4000f8ec03f */
[--C-:B------:R-:W-:Y:S01]  /*1850*/  SHF.R.S32.HI R39, RZ, 0x1f, R38.reuse ;  /* 0x0000001fff277819 */ /* 0x100fe20000011426 */
[----:B------:R-:W-:Y:S01]  /*1860*/  USHF.L.U32 UR4, UR5, 0x3, URZ ;  /* 0x0000000305047899 */ /* 0x000fe2000800063f */
[----:B------:R-:W-:Y:S01]  /*1870*/  IMAD R40, R5, -0x10, -R38 ;  /* 0xfffffff005287824 */ /* 0x000fe200078e0a26 */
[----:B------:R-:W-:-:S02]  /*1880*/  UIADD3 UR5, UR42, 0x2c280, URZ ;  /* 0x0002c2802a057890 */ /* 0x000fc4000fffe03f */
[----:B------:R-:W-:Y:S01]  /*1890*/  ULOP3.LUT UR4, UR4, 0x8, URZ, 0xc0, !UPT ;  /* 0x0000000804047892 */ /* 0x000fe2000f8ec03f */
[----:B------:R-:W-:Y:S01]  /*18a0*/  IMAD.WIDE R38, R5, 0x10, R38 ;  /* 0x0000001005267825 */ /* 0x000fe200078e0226 */
[----:B------:R-:W-:Y:S02]  /*18b0*/  UIADD3 UR6, UR42, 0x280, URZ ;  /* 0x000002802a067890 */ /* 0x000fe4000fffe03f */
[----:B------:R-:W-:Y:S02]  /*18c0*/  USHF.R.U32.HI UR5, URZ, 0x4, UR5 ;  /* 0x000000043f057899 */ /* 0x000fe40008011605 */
[----:B------:R-:W-:Y:S02]  /*18d0*/  USHF.R.U32.HI UR6, URZ, 0x4, UR6 ;  /* 0x000000043f067899 */ /* 0x000fe40008011606 */
[----:B------:R-:W-:Y:S02]  /*18e0*/  ULOP3.LUT UR46, UR4, 0x8, URZ, 0x3c, !UPT ;  /* 0x00000008042e7892 */ /* 0x000fe4000f8e3c3f */
[----:B------:R-:W-:-:S02]  /*18f0*/  ULOP3.LUT UR47, UR4, 0x18, URZ, 0x3c, !UPT ;  /* 0x00000018042f7892 */ /* 0x000fc4000f8e3c3f */
[----:B------:R-:W-:Y:S01]  /*1900*/  UIADD3 UR43, UR42, 0x170, URZ ;  /* 0x000001702a2b7890 */ /* 0x000fe2000fffe03f */
[----:B------:R-:W-:Y:S01]  /*1910*/  ULDC UR4, c[0x0][0x284] ;  /* 0x0000a10000047ab9 */ /* 0x000fe20000000800 */
[----:B------:R-:W-:Y:S01]  /*1920*/  ULOP3.LUT UR5, UR5, 0x3fff, URZ, 0xc0, !UPT ;  /* 0x00003fff05057892 */ /* 0x000fe2000f8ec03f */
[----:B------:R-:W-:Y:S01]  /*1930*/  VIADD R40, R40, UR4 ;  /* 0x0000000428287c36 */ /* 0x000fe20008000000 */
[----:B------:R-:W-:Y:S02]  /*1940*/  ULOP3.LUT UR6, UR6, 0x3fff, URZ, 0xc0, !UPT ;  /* 0x00003fff06067892 */ /* 0x000fe4000f8ec03f */
[----:B------:R-:W-:Y:S02]  /*1950*/  ULEA UR45, UR45, UR43, 0x3 ;  /* 0x0000002b2d2d7291 */ /* 0x000fe4000f8e183f */
[----:B------:R-:W-:Y:S02]  /*1960*/  ULOP3.LUT UR48, UR5, 0x10000, URZ, 0xfc, !UPT ;  /* 0x0001000005307892 */ /* 0x000fe4000f8efc3f */
[----:B------:R-:W-:-:S12]  /*1970*/  ULOP3.LUT UR49, UR6, 0x10000, URZ, 0xfc, !UPT ;  /* 0x0001000006317892 */ /* 0x000fd8000f8efc3f */
.L_x_55:
[----:B------:R-:W-:Y:S01]  /*1980*/  SHF.L.U32 R0, R44, 0x1f, RZ ;  /* 0x0000001f2c007819 */ /* 0x000fe200000006ff */
[----:B------:R-:W-:Y:S02]  /*1990*/  ULDC UR4, c[0x0][0x28c] ;  /* 0x0000a30000047ab9 */ /* 0x000fe40000000800 */
[----:B------:R-:W-:Y:S01]  /*19a0*/  ISETP.LT.AND P1, PT, RZ, UR4, PT ;  /* 0x00000004ff007c0c */ /* 0x000fe2000bf21270 */
[----:B------:R-:W0:Y:S02]  /*19b0*/  SYNCS.PHASECHK.TRANS64.TRYWAIT P0, [UR45+-0x8], R0 ;  /* 0xfffff800ff0075a7 */ /* 0x000e24000800016d */
[----:B012-4-:R-:W-:Y:S10]  /*19c0*/  @!P0 BRA `(.L_x_20) ;  /* 0x0000003800108947 */ /* 0x017ff40003800000 */
.L_x_95:
[----:B------:R-:W-:Y:S05]  /*19d0*/  @P1 BRA `(.L_x_21) ;  /* 0x0000000000401947 */ /* 0x000fea0003800000 */
[----:B0-----:R-:W-:Y:S01]  /*19e0*/  MOV R0, 0x0 ;  /* 0x0000000000007802 */ /* 0x001fe20000000f00 */
[----:B------:R-:W-:Y:S01]  /*19f0*/  ULDC.64 UR4, c[0x4][0x68] ;  /* 0x01001a0000047ab9 */ /* 0x000fe20000000a00 */
[----:B------:R-:W-:Y:S01]  /*1a00*/  ULDC.64 UR6, c[0x4][0x8] ;  /* 0x0100020000067ab9 */ /* 0x000fe20000000a00 */
[----:B------:R-:W-:Y:S01]  /*1a10*/  IMAD.U32 R4, RZ, RZ, UR4 ;  /* 0x00000004ff047e24 */ /* 0x000fe2000f8e00ff */
[----:B------:R0:W1:Y:S01]  /*1a20*/  LDC.64 R14, c[0x4][R0] ;  /* 0x01000000000e7b82 */ /* 0x0000620000000a00 */
[----:B------:R-:W-:Y:S01]  /*1a30*/  IMAD.U32 R5, RZ, RZ, UR5 ;  /* 0x00000005ff057e24 */ /* 0x000fe2000f8e00ff */
[----:B------:R-:W-:Y:S01]  /*1a40*/  ULDC.64 UR4, c[0x4][0x70] ;  /* 0x01001c0000047ab9 */ /* 0x000fe20000000a00 */
[----:B------:R-:W-:Y:S02]  /*1a50*/  IMAD.U32 R10, RZ, RZ, UR6 ;  /* 0x00000006ff0a7e24 */ /* 0x000fe4000f8e00ff */
[----:B------:R-:W-:Y:S02]  /*1a60*/  IMAD.U32 R6, RZ, RZ, UR4 ;  /* 0x00000004ff067e24 */ /* 0x000fe4000f8e00ff */
[----:B------:R-:W-:-:S02]  /*1a70*/  IMAD.U32 R7, RZ, RZ, UR5 ;  /* 0x00000005ff077e24 */ /* 0x000fc4000f8e00ff */
[----:B------:R-:W-:Y:S02]  /*1a80*/  IMAD.U32 R11, RZ, RZ, UR7 ;  /* 0x00000007ff0b7e24 */ /* 0x000fe4000f8e00ff */
[----:B------:R-:W-:Y:S02]  /*1a90*/  IMAD.MOV.U32 R8, RZ, RZ, 0x1e1 ;  /* 0x000001e1ff087424 */ /* 0x000fe400078e00ff */
[----:B------:R-:W-:Y:S02]  /*1aa0*/  IMAD.MOV.U32 R12, RZ, RZ, 0x1 ;  /* 0x00000001ff0c7424 */ /* 0x000fe400078e00ff */
[----:B0-----:R-:W-:-:S07]  /*1ab0*/  IMAD.MOV.U32 R13, RZ, RZ, RZ ;  /* 0x000000ffff0d7224 */ /* 0x001fce00078e00ff */
[----:B------:R-:W-:-:S07]  /*1ac0*/  LEPC R20, `(.L_x_21) ;  /* 0x000000001014794e */ /* 0x000fce0000000000 */
[----:B-1-3-5:R-:W-:Y:S05]  /*1ad0*/  CALL.ABS.NOINC R14 ;  /* 0x000000000e007343 */ /* 0x02afea0003c00000 */
.L_x_21:
[----:B------:R-:W-:-:S13]  /*1ae0*/  ISETP.NE.AND P0, PT, R41, 0x3, PT ;  /* 0x000000032900780c */ /* 0x000fda0003f05270 */
[----:B------:R-:W-:Y:S05]  /*1af0*/  @!P0 BRA `(.L_x_22) ;  /* 0x0000000000048947 */ /* 0x000fea0003800000 */
[----:B------:R-:W-:Y:S01]  /*1b00*/  BPT.TRAP 0x1 ;  /* 0x000000040000795c */ /* 0x000fe20000300000 */
.L_x_22:
[----:B0-----:R-:W-:Y:S02]  /*1b10*/  IMAD.U32 R3, RZ, RZ, UR38 ;  /* 0x00000026ff037e24 */ /* 0x001fe4000f8e00ff */
[----:B------:R-:W-:-:S03]  /*1b20*/  IMAD.U32 R0, RZ, RZ, UR39 ;  /* 0x00000027ff007e24 */ /* 0x000fc6000f8e00ff */
[----:B------:R-:W-:Y:S02]  /*1b30*/  LEA R3, R3, UR42, 0x3 ;  /* 0x0000002a03037c11 */ /* 0x000fe4000f8e18ff */
[----:B------:R-:W-:-:S04]  /*1b40*/  SHF.L.U32 R0, R0, 0x1f, RZ ;  /* 0x0000001f00007819 */ /* 0x000fc800000006ff */
[----:B------:R0:W1:Y:S01]  /*1b50*/  SYNCS.PHASECHK.TRANS64.TRYWAIT P1, [R3+URZ], R0 ;  /* 0x00000000030075a7 */ /* 0x000062000802017f */
[----:B------:R-:W-:Y:S05]  /*1b60*/  @!P0 BRA `(.L_x_23) ;  /* 0x0000000000048947 */ /* 0x000fea0003800000 */
[----:B------:R-:W-:Y:S01]  /*1b70*/  BPT.TRAP 0x1 ;  /* 0x000000040000795c */ /* 0x000fe20000300000 */
.L_x_23:
[----:B-1----:R-:W-:Y:S05]  /*1b80*/  @P1 BRA `(.L_x_24) ;  /* 0x0000000000081947 */ /* 0x002fea0003800000 */
[----:B------:R-:W1:Y:S02]  /*1b90*/  SYNCS.PHASECHK.TRANS64.TRYWAIT P1, [R3+URZ], R0 ;  /* 0x00000000030075a7 */ /* 0x000e64000802017f */
[----:B-1----:R-:W-:Y:S05]  /*1ba0*/  @!P1 BRA `(.L_x_25) ;  /* 0x0000003400b09947 */ /* 0x002fea0003800000 */
.L_x_24:
[----:B------:R-:W-:Y:S05]  /*1bb0*/  WARPSYNC.ALL ;  /* 0x0000000000007948 */ /* 0x000fea0003800000 */
[----:B------:R-:W-:Y:S01]  /*1bc0*/  ULEA UR8, UR38, UR49, 0x9 ;  /* 0x0000003126087291 */ /* 0x000fe2000f8e483f */
[----:B------:R-:W-:Y:S01]  /*1bd0*/  WARPGROUP.ARRIVE ;  /* 0x00000000000079c5 */ /* 0x000fe20000000000 */
[----:B------:R-:W-:Y:S01]  /*1be0*/  ULEA UR9, UR38, UR48, 0x7 ;  /* 0x0000003026097291 */ /* 0x000fe2000f8e383f */
[----:B01----:R-:W-:Y:S01]  /*1bf0*/  IMAD.U32 R0, RZ, RZ, UR44 ;  /* 0x0000002cff007e24 */ /* 0x003fe2000f8e00ff */
[----:B------:R-:W-:Y:S01]  /*1c00*/  UMOV UR5, 0x40000040 ;  /* 0x4000004000057882 */ /* 0x000fe20000000000 */
[----:B------:R-:W-:-:S02]  /*1c10*/  UMOV UR7, 0x40000040 ;  /* 0x4000004000077882 */ /* 0x000fc40000000000 */
[----:B------:R-:W-:Y:S01]  /*1c20*/  UMOV UR4, UR8 ;  /* 0x0000000800047c82 */ /* 0x000fe20008000000 */
[----:B------:R-:W-:Y:S01]  /*1c30*/  ISETP.GE.AND P1, PT, R0, 0x1, PT ;  /* 0x000000010000780c */ /* 0x000fe20003f26270 */
[----:B------:R-:W-:Y:S02]  /*1c40*/  UMOV UR6, UR9 ;  /* 0x0000000900067c82 */ /* 0x000fe40008000000 */
[----:B------:R-:W-:Y:S01]  /*1c50*/  HGMMA.64x16x16.F32.BF16 R24, gdesc[UR4], RZ, !UPT, gsb0 ;  /* 0x00200000041879f0 */ /* 0x000fe2000c0018ff */
[----:B------:R-:W-:Y:S02]  /*1c60*/  UIADD3 UR4, UR8, 0x2, URZ ;  /* 0x0000000208047890 */ /* 0x000fe4000fffe03f */
[----:B------:R-:W-:Y:S01]  /*1c70*/  UIADD3 UR6, UR9, 0x2, URZ ;  /* 0x0000000209067890 */ /* 0x000fe2000fffe03f */
[----:B------:R-:W-:Y:S01]  /*1c80*/  UMOV UR5, 0x40000040 ;  /* 0x4000004000057882 */ /* 0x000fe20000000000 */
[----:B------:R-:W-:Y:S01]  /*1c90*/  UMOV UR7, 0x40000040 ;  /* 0x4000004000077882 */ /* 0x000fe20000000000 */
[----:B------:R-:W-:-:S02]  /*1ca0*/  WARPGROUP.DEPBAR.LE gsb0, 0x0 ;  /* 0x00008000000079c5 */ /* 0x000fc40000010000 */
[----:B------:R-:W-:-:S06]  /*1cb0*/  WARPGROUP.ARRIVE ;  /* 0x00000000000079c5 */ /* 0x000fcc0000000000 */
[----:B------:R-:W-:Y:S01]  /*1cc0*/  HGMMA.64x16x16.F32.BF16 R24, gdesc[UR4], R24, gsb0 ;  /* 0x00200000041879f0 */ /* 0x000fe20008001818 */
[----:B------:R-:W-:Y:S02]  /*1cd0*/  UIADD3 UR4, UR8, 0x4, URZ ;  /* 0x0000000408047890 */ /* 0x000fe4000fffe03f */
[----:B------:R-:W-:Y:S01]  /*1ce0*/  UIADD3 UR6, UR9, 0x4, URZ ;  /* 0x0000000409067890 */ /* 0x000fe2000fffe03f */
[----:B------:R-:W-:Y:S01]  /*1cf0*/  UMOV UR5, 0x40000040 ;  /* 0x4000004000057882 */ /* 0x000fe20000000000 */
[----:B------:R-:W-:Y:S01]  /*1d00*/  UMOV UR7, 0x40000040 ;  /* 0x4000004000077882 */ /* 0x000fe20000000000 */
[----:B------:R-:W-:Y:S02]  /*1d10*/  WARPGROUP.DEPBAR.LE gsb0, 0x0 ;  /* 0x00008000000079c5 */ /* 0x000fe40000010000 */
        /* <DEDUP_REMOVED lines=8> */
[----:B------:R-:W-:Y:S03]  /*1da0*/  HGMMA.64x16x16.F32.BF16 R24, gdesc[UR4], R24, gsb0 ;  /* 0x00200000041879f0 */ /* 0x000fe60008001818 */
[----:B------:R-:W-:Y:S02]  /*1db0*/  WARPGROUP.DEPBAR.LE gsb0, 0x0 ;  /* 0x00008000000079c5 */ /* 0x000fe40000010000 */
[----:B------:R-:W-:Y:S05]  /*1dc0*/  @!P1 BRA `(.L_x_26) ;  /* 0x0000000400149947 */ /* 0x000fea0003800000 */
[----:B------:R-:W-:Y:S01]  /*1dd0*/  UIADD3 UR4, UR38, 0x1, URZ ;  /* 0x0000000126047890 */ /* 0x000fe2000fffe03f */
[----:B------:R-:W-:Y:S02]  /*1de0*/  IMAD.U32 R0, RZ, RZ, UR44 ;  /* 0x0000002cff007e24 */ /* 0x000fe4000f8e00ff */
[----:B------:R-:W-:Y:S01]  /*1df0*/  IMAD.U32 R3, RZ, RZ, UR38 ;  /* 0x00000026ff037e24 */ /* 0x000fe2000f8e00ff */
[----:B------:R-:W-:-:S04]  /*1e00*/  UISETP.NE.AND UP0, UPT, UR4, 0x16, UPT ;  /* 0x000000160400788c */ /* 0x000fc8000bf05270 */
[----:B------:R-:W-:Y:S02]  /*1e10*/  USEL UR5, URZ, 0x1, UP0 ;  /* 0x000000013f057887 */ /* 0x000fe40008000000 */
[----:B------:R-:W-:Y:S02]  /*1e20*/  USEL UR8, UR4, URZ, UP0 ;  /* 0x0000003f04087287 */ /* 0x000fe40008000000 */
[----:B------:R-:W-:-:S06]  /*1e30*/  ULOP3.LUT UR5, UR39, UR5, URZ, 0x3c, !UPT ;  /* 0x0000000527057292 */ /* 0x000fcc000f8e3c3f */
[----:B------:R-:W-:-:S07]  /*1e40*/  IMAD.U32 R6, RZ, RZ, UR5 ;  /* 0x00000005ff067e24 */ /* 0x000fce000f8e00ff */
.L_x_33:
[----:B------:R-:W-:Y:S05]  /*1e50*/  @!P0 BRA `(.L_x_27) ;  /* 0x0000000000048947 */ /* 0x000fea0003800000 */
[----:B------:R-:W-:Y:S01]  /*1e60*/  BPT.TRAP 0x1 ;  /* 0x000000040000795c */ /* 0x000fe20000300000 */
.L_x_27:
[----:B------:R-:W-:Y:S01]  /*1e70*/  ULEA UR4, UR8, UR42, 0x3 ;  /* 0x0000002a08047291 */ /* 0x000fe2000f8e183f */
[----:B------:R-:W-:-:S08]  /*1e80*/  SHF.L.U32 R4, R6, 0x1f, RZ ;  /* 0x0000001f06047819 */ /* 0x000fd000000006ff */
[----:B------:R0:W1:Y:S01]  /*1e90*/  SYNCS.PHASECHK.TRANS64.TRYWAIT P1, [UR4], R4 ;  /* 0x00000004ff0075a7 */ /* 0x0000620008020144 */
[----:B------:R-:W-:Y:S05]  /*1ea0*/  @!P0 BRA `(.L_x_28) ;  /* 0x0000000000048947 */ /* 0x000fea0003800000 */
[----:B------:R-:W-:Y:S01]  /*1eb0*/  BPT.TRAP 0x1 ;  /* 0x000000040000795c */ /* 0x000fe20000300000 */
.L_x_28:
[----:B-1----:R-:W-:Y:S05]  /*1ec0*/  @P1 BRA `(.L_x_29) ;  /* 0x0000000000081947 */ /* 0x002fea0003800000 */
[----:B------:R-:W1:Y:S02]  /*1ed0*/  SYNCS.PHASECHK.TRANS64.TRYWAIT P1, [UR4], R4 ;  /* 0x00000004ff0075a7 */ /* 0x000e640008020144 */
[----:B-1----:R-:W-:Y:S05]  /*1ee0*/  @!P1 BRA `(.L_x_30) ;  /* 0x0000003000f49947 */ /* 0x002fea0003800000 */
.L_x_29:
[----:B------:R-:W-:Y:S01]  /*1ef0*/  ULEA UR9, UR8, UR49, 0x9 ;  /* 0x0000003108097291 */ /* 0x000fe2000f8e483f */
[----:B------:R-:W-:Y:S01]  /*1f00*/  WARPGROUP.ARRIVE ;  /* 0x00000000000079c5 */ /* 0x000fe20000000000 */
[----:B------:R-:W-:Y:S01]  /*1f10*/  ULEA UR10, UR8, UR48, 0x7 ;  /* 0x00000030080a7291 */ /* 0x000fe2000f8e383f */
[----:B------:R-:W-:Y:S01]  /*1f20*/  UMOV UR5, 0x40000040 ;  /* 0x4000004000057882 */ /* 0x000fe20000000000 */
[----:B------:R-:W-:-:S03]  /*1f30*/  UMOV UR7, 0x40000040 ;  /* 0x4000004000077882 */ /* 0x000fc60000000000 */
[----:B------:R-:W-:Y:S02]  /*1f40*/  UMOV UR4, UR9 ;  /* 0x0000000900047c82 */ /* 0x000fe40008000000 */
[----:B------:R-:W-:Y:S02]  /*1f50*/  UMOV UR6, UR10 ;  /* 0x0000000a00067c82 */ /* 0x000fe40008000000 */
[----:B------:R-:W-:Y:S01]  /*1f60*/  HGMMA.64x16x16.F32.BF16 R24, gdesc[UR4], R24, gsb0 ;  /* 0x00200000041879f0 */ /* 0x000fe20008001818 */
        /* <DEDUP_REMOVED lines=23> */
[----:B------:R-:W-:Y:S01]  /*20e0*/  BPT.TRAP 0x1 ;  /* 0x000000040000795c */ /* 0x000fe20000300000 */
.L_x_31:
[----:B------:R-:W-:-:S13]  /*20f0*/  ISETP.NE.AND P1, PT, R33, RZ, PT ;  /* 0x000000ff2100720c */ /* 0x000fda0003f25270 */
[----:B01----:R-:W-:-:S05]  /*2100*/  @P1 LEA R4, R3, UR42, 0x3 ;  /* 0x0000002a03041c11 */ /* 0x003fca000f8e18ff */
[----:B------:R-:W-:-:S05]  /*2110*/  @P1 VIADD R5, R4, 0xb0 ;  /* 0x000000b004051836 */ /* 0x000fca0000000000 */
[----:B------:R-:W-:-:S04]  /*2120*/  @P1 PRMT R5, R34, 0x654, R5 ;  /* 0x0000065422051816 */ /* 0x000fc80000000005 */
[----:B------:R0:W-:Y:S01]  /*2130*/  @P1 SYNCS.ARRIVE.TRANS64.RED.A1T0 RZ, [R5+URZ], RZ ;  /* 0x000000ff05ff19a7 */ /* 0x0001e2000810043f */
[----:B------:R-:W-:-:S13]  /*2140*/  ISETP.GT.U32.AND P1, PT, R16, 0x1, PT ;  /* 0x000000011000780c */ /* 0x000fda0003f24070 */
[----:B0-----:R-:W-:Y:S05]  /*2150*/  @P1 BRA `(.L_x_32) ;  /* 0x0000000000041947 */ /* 0x001fea0003800000 */
[----:B------:R-:W-:Y:S01]  /*2160*/  BPT.TRAP 0x1 ;  /* 0x000000040000795c */ /* 0x000fe20000300000 */
.L_x_32:
[----:B------:R-:W-:Y:S01]  /*2170*/  UIADD3 UR8, UR8, 0x1, URZ ;  /* 0x0000000108087890 */ /* 0x000fe2000fffe03f */
[C---:B------:R-:W-:Y:S01]  /*2180*/  ISETP.GT.AND P2, PT, R0.reuse, 0x1, PT ;  /* 0x000000010000780c */ /* 0x040fe20003f44270 */
[----:B------:R-:W-:Y:S02]  /*2190*/  VIADD R3, R3, 0x1 ;  /* 0x0000000103037836 */ /* 0x000fe40000000000 */
[----:B------:R-:W-:Y:S01]  /*21a0*/  UISETP.NE.AND UP0, UPT, UR8, 0x16, UPT ;  /* 0x000000160800788c */ /* 0x000fe2000bf05270 */
[----:B------:R-:W-:Y:S02]  /*21b0*/  VIADD R0, R0, 0xffffffff ;  /* 0xffffffff00007836 */ /* 0x000fe40000000000 */
[C---:B------:R-:W-:Y:S01]  /*21c0*/  ISETP.NE.AND P1, PT, R3.reuse, 0x16, PT ;  /* 0x000000160300780c */ /* 0x040fe20003f25270 */
[----:B------:R-:W-:Y:S02]  /*21d0*/  USEL UR4, URZ, 0x1, UP0 ;  /* 0x000000013f047887 */ /* 0x000fe40008000000 */
[----:B------:R-:W-:Y:S01]  /*21e0*/  USEL UR8, UR8, URZ, UP0 ;  /* 0x0000003f08087287 */ /* 0x000fe20008000000 */
[----:B------:R-:W-:-:S03]  /*21f0*/  SEL R3, R3, RZ, P1 ;  /* 0x000000ff03037207 */ /* 0x000fc60000800000 */
[----:B------:R-:W-:Y:S01]  /*2200*/  LOP3.LUT R6, R6, UR4, RZ, 0x3c, !PT ;  /* 0x0000000406067c12 */ /* 0x000fe2000f8e3cff */
[----:B------:R-:W-:Y:S07]  /*2210*/  @P2 BRA `(.L_x_33) ;  /* 0xfffffffc000c2947 */ /* 0x000fee000383ffff */
.L_x_26:
[----:B------:R-:W0:Y:S01]  /*2220*/  LDC R0, c[0x0][0x28c] ;  /* 0x0000a300ff007b82 */ /* 0x000e220000000800 */
[----:B------:R-:W-:-:S04]  /*2230*/  IMAD.U32 R3, RZ, RZ, UR46 ;  /* 0x0000002eff037e24 */ /* 0x000fc8000f8e00ff */
[----:B------:R1:W-:Y:S01]  /*2240*/  SYNCS.ARRIVE.TRANS64.A1T0 RZ, [R3+UR43], RZ ;  /* 0x000000ff03ff79a7 */ /* 0x0003e2000810002b */
[----:B0-----:R-:W-:-:S13]  /*2250*/  ISETP.GE.AND P1, PT, R0, 0x1, PT ;  /* 0x000000010000780c */ /* 0x001fda0003f26270 */
[----:B-1----:R-:W-:Y:S05]  /*2260*/  @!P1 BRA `(.L_x_34) ;  /* 0x0000000000449947 */ /* 0x002fea0003800000 */
[----:B------:R-:W-:Y:S05]  /*2270*/  @!P0 BRA `(.L_x_35) ;  /* 0x0000000000048947 */ /* 0x000fea0003800000 */
[----:B------:R-:W-:Y:S01]  /*2280*/  BPT.TRAP 0x1 ;  /* 0x000000040000795c */ /* 0x000fe20000300000 */
.L_x_35:
[----:B------:R-:W-:-:S13]  /*2290*/  ISETP.NE.AND P0, PT, R33, RZ, PT ;  /* 0x000000ff2100720c */ /* 0x000fda0003f05270 */
[----:B------:R-:W-:-:S05]  /*22a0*/  VOTEU.ANY UP0, P0 ;  /* 0x00000000003f7886 */ /* 0x000fca0000000100 */
[----:B------:R-:W-:-:S06]  /*22b0*/  @UP0 UIADD3 UR4, UR44, UR38, URZ ;  /* 0x000000262c040290 */ /* 0x000fcc000fffe03f */
[----:B------:R-:W-:Y:S02]  /*22c0*/  IMAD.U32 R4, RZ, RZ, UR4 ;  /* 0x00000004ff047e24 */ /* 0x000fe4000f8e00ff */
[----:B------:R-:W-:Y:S02]  /*22d0*/  IMAD.U32 R3, RZ, RZ, UR4 ;  /* 0x00000004ff037e24 */ /* 0x000fe4000f8e00ff */
[----:B------:R-:W-:-:S05]  /*22e0*/  @P0 IMAD.WIDE.U32 R4, R4, -0x45d1745d, RZ ;  /* 0xba2e8ba304040825 */ /* 0x000fca00078e00ff */
[----:B------:R-:W-:-:S05]  /*22f0*/  @P0 SHF.R.U32.HI R0, RZ, 0x4, R5 ;  /* 0x00000004ff000819 */ /* 0x000fca0000011605 */
[----:B------:R-:W-:-:S05]  /*2300*/  @P0 IMAD R0, R0, -0x16, R3 ;  /* 0xffffffea00000824 */ /* 0x000fca00078e0203 */
[----:B------:R-:W-:-:S05]  /*2310*/  @P0 LEA R0, R0, UR42, 0x3 ;  /* 0x0000002a00000c11 */ /* 0x000fca000f8e18ff */
[----:B------:R-:W-:-:S05]  /*2320*/  @P0 VIADD R3, R0, 0xb0 ;  /* 0x000000b000030836 */ /* 0x000fca0000000000 */
[----:B------:R-:W-:-:S04]  /*2330*/  @P0 PRMT R3, R34, 0x654, R3 ;  /* 0x0000065422030816 */ /* 0x000fc80000000003 */
[----:B------:R0:W-:Y:S01]  /*2340*/  @P0 SYNCS.ARRIVE.TRANS64.RED.A1T0 RZ, [R3+URZ], RZ ;  /* 0x000000ff03ff09a7 */ /* 0x0001e2000810043f */
[----:B------:R-:W-:-:S13]  /*2350*/  ISETP.GT.U32.AND P0, PT, R16, 0x1, PT ;  /* 0x000000011000780c */ /* 0x000fda0003f04070 */
[----:B0-----:R-:W-:Y:S05]  /*2360*/  @P0 BRA `(.L_x_34) ;  /* 0x0000000000040947 */ /* 0x001fea0003800000 */
[----:B------:R-:W-:Y:S01]  /*2370*/  BPT.TRAP 0x1 ;  /* 0x000000040000795c */ /* 0x000fe20000300000 */
.L_x_34:
[----:B------:R-:W-:Y:S01]  /*2380*/  SHF.L.U32 R0, R44, 0x1f, RZ ;  /* 0x0000001f2c007819 */ /* 0x000fe200000006ff */
[----:B------:R-:W-:Y:S01]  /*2390*/  UIADD3 UR38, UR41, UR38, URZ ;  /* 0x0000002629267290 */ /* 0x000fe2000fffe03f */
[----:B------:R-:W0:Y:S01]  /*23a0*/  LDC R8, c[0x0][0x288] ;  /* 0x0000a200ff087b82 */ /* 0x000e220000000800 */
[----:B------:R-:W-:Y:S01]  /*23b0*/  UISETP.GE.U32.AND UP1, UPT, UR41, 0x16, UPT ;  /* 0x000000162900788c */ /* 0x000fe2000bf26070 */
[----:B------:R-:W-:Y:S01]  /*23c0*/  IMAD.SHL.U32 R6, R37, 0x2, RZ ;  /* 0x0000000225067824 */ /* 0x000fe200078e00ff */
[----:B------:R-:W-:Y:S02]  /*23d0*/  UISETP.GT.U32.AND UP0, UPT, UR38, 0x15, UPT ;  /* 0x000000152600788c */ /* 0x000fe4000bf04070 */
[----:B------:R-:W-:Y:S02]  /*23e0*/  UIMAD.WIDE.U32 UR4, UR38, -0x45d1745d, URZ ;  /* 0xba2e8ba3260478a5 */ /* 0x000fe4000f8e003f */
[----:B------:R-:W-:Y:S01]  /*23f0*/  UISETP.LT.U32.AND UP0, UPT, UR41, 0x16, UP0 ;  /* 0x000000162900788c */ /* 0x000fe20008701070 */
[----:B------:R-:W1:Y:S01]  /*2400*/  SYNCS.PHASECHK.TRANS64.TRYWAIT P0, [UR45+0x8], R0 ;  /* 0x00000800ff0075a7 */ /* 0x000e62000800016d */
[----:B------:R-:W-:Y:S01]  /*2410*/  USHF.R.U32.HI UR4, URZ, 0x4, UR5 ;  /* 0x000000043f047899 */ /* 0x000fe20008011605 */
[----:B------:R-:W-:Y:S01]  /*2420*/  SHF.R.S32.HI R7, RZ, 0x1f, R6 ;  /* 0x0000001fff077819 */ /* 0x000fe20000011406 */
[----:B------:R-:W-:-:S02]  /*2430*/  USEL UR6, URZ, 0x1, !UP0 ;  /* 0x000000013f067887 */ /* 0x000fc4000c000000 */
[----:B------:R-:W-:Y:S02]  /*2440*/  UIMAD UR38, UR4, -0x16, UR38 ;  /* 0xffffffea042678a4 */ /* 0x000fe4000f8e0226 */
[----:B------:R-:W-:-:S04]  /*2450*/  ULOP3.LUT UR39, UR39, UR6, URZ, 0x3c, !UPT ;  /* 0x0000000627277292 */ /* 0x000fc8000f8e3c3f */
[----:B------:R-:W-:Y:S01]  /*2460*/  @UP1 ULOP3.LUT UR39, UR39, 0x1, UR4, 0x78, !UPT ;  /* 0x0000000127271892 */ /* 0x000fe2000f8e7804 */
[----:B01----:R-:W-:Y:S11]  /*2470*/  @!P0 BRA `(.L_x_36) ;  /* 0x0000002c00a88947 */ /* 0x003ff60003800000 */
.L_x_96:
[----:B0-----:R-:W-:Y:S01]  /*2480*/  IMAD.SHL.U32 R3, R32, 0x40, RZ ;  /* 0x0000004020037824 */ /* 0x001fe200078e00ff */
[----:B------:R-:W-:Y:S01]  /*2490*/  ULDC UR6, c[0x0][0x284] ;  /* 0x0000a10000067ab9 */ /* 0x000fe20000000800 */
[----:B------:R-:W-:Y:S01]  /*24a0*/  IMAD.SHL.U32 R12, R22, 0x10, RZ ;  /* 0x00000010160c7824 */ /* 0x000fe200078e00ff */
[----:B------:R-:W-:Y:S01]  /*24b0*/  SHF.R.S32.HI R11, RZ, 0x1f, R23 ;  /* 0x0000001fff0b7819 */ /* 0x000fe20000011417 */
[----:B------:R-:W-:Y:S01]  /*24c0*/  ULDC.64 UR4, c[0x0][0x5d0] ;  /* 0x0001740000047ab9 */ /* 0x000fe20000000a00 */
[----:B------:R-:W-:Y:S01]  /*24d0*/  ISETP.GE.AND P0, PT, R3, UR6, PT ;  /* 0x0000000603007c0c */ /* 0x000fe2000bf06270 */
[----:B------:R-:W-:Y:S01]  /*24e0*/  IMAD.WIDE.U32 R4, R23, UR4, R6 ;  /* 0x0000000417047c25 */ /* 0x000fe2000f8e0006 */
[----:B------:R-:W-:Y:S02]  /*24f0*/  SHF.R.S32.HI R13, RZ, 0x1f, R12 ;  /* 0x0000001fff0d7819 */ /* 0x000fe4000001140c */
[C---:B------:R-:W-:Y:S01]  /*2500*/  ISETP.GE.OR P0, PT, R12.reuse, R8, P0 ;  /* 0x000000080c00720c */ /* 0x040fe20000706670 */
[----:B------:R-:W-:Y:S01]  /*2510*/  IMAD R0, R11, UR4, RZ ;  /* 0x000000040b007c24 */ /* 0x000fe2000f8e02ff */
[----:B------:R-:W-:-:S03]  /*2520*/  IADD3 R4, P1, R12, R4, RZ ;  /* 0x000000040c047210 */ /* 0x000fc60007f3e0ff */
[----:B------:R-:W-:-:S05]  /*2530*/  IMAD R9, R23, UR5, R0 ;  /* 0x0000000517097c24 */ /* 0x000fca000f8e0200 */
[----:B------:R-:W-:-:S03]  /*2540*/  IADD3.X R5, R13, R5, R9, P1, !PT ;  /* 0x000000050d057210 */ /* 0x000fc60000ffe409 */
[----:B------:R-:W-:Y:S05]  /*2550*/  @P0 BRA `(.L_x_37) ;  /* 0x0000000800d40947 */ /* 0x000fea0003800000 */
[----:B------:R-:W0:Y:S01]  /*2560*/  LDC.64 R48, c[0x0][0x5c8] ;  /* 0x00017200ff307b82 */ /* 0x000e220000000a00 */
[----:B-----5:R-:W-:Y:S01]  /*2570*/  FSETP.NEU.AND P0, PT, R36, RZ, PT ;  /* 0x000000ff2400720b */ /* 0x020fe20003f0d000 */
[----:B------:R-:W-:Y:S01]  /*2580*/  IMAD.WIDE R20, R32, 0x40, R38 ;  /* 0x0000004020147825 */ /* 0x000fe200078e0226 */
[----:B------:R-:W-:Y:S03]  /*2590*/  BSSY B0, `(.L_x_37) ;  /* 0x00000b1000007945 */ /* 0x000fe60003800000 */
[----:B------:R-:W-:Y:S02]  /*25a0*/  IMAD R9, R37, -0x2, R8 ;  /* 0xfffffffe25097824 */ /* 0x000fe400078e0208 */
[----:B------:R-:W-:Y:S02]  /*25b0*/  IMAD.IADD R22, R40, 0x1, -R3 ;  /* 0x0000000128167824 */ /* 0x000fe400078e0a03 */
[----:B------:R-:W-:-:S02]  /*25c0*/  IMAD.IADD R32, R9, 0x1, -R12 ;  /* 0x0000000109207824 */ /* 0x000fc400078e0a0c */
[-C--:B0-----:R-:W-:Y:S02]  /*25d0*/  IMAD R0, R21, R48.reuse, RZ ;  /* 0x0000003015007224 */ /* 0x081fe400078e02ff */
[----:B------:R-:W-:-:S04]  /*25e0*/  IMAD.WIDE.U32 R42, R20, R48, R4 ;  /* 0x00000030142a7225 */ /* 0x000fc800078e0004 */
[----:B------:R-:W-:-:S04]  /*25f0*/  IMAD R5, R20, R49, R0 ;  /* 0x0000003114057224 */ /* 0x000fc800078e0200 */
[----:B------:R-:W-:Y:S01]  /*2600*/  IMAD.IADD R55, R43, 0x1, R5 ;  /* 0x000000012b377824 */ /* 0x000fe200078e0205 */
[----:B------:R-:W-:Y:S06]  /*2610*/  @!P0 BRA `(.L_x_38) ;  /* 0x0000000400f08947 */ /* 0x000fec0003800000 */
[----:B------:R-:W0:Y:S01]  /*2620*/  LDC.64 R46, c[0x0][0x5b8] ;  /* 0x00016e00ff2e7b82 */ /* 0x000e220000000a00 */
[----:B------:R-:W-:-:S07]  /*2630*/  ULDC.64 UR4, c[0x0][0x5c0] ;  /* 0x0001700000047ab9 */ /* 0x000fce0000000a00 */
[----:B------:R-:W1:Y:S08]  /*2640*/  LDC.64 R50, c[0x0][0x5b0] ;  /* 0x00016c00ff327b82 */ /* 0x000e700000000a00 */
[----:B------:R-:W2:Y:S01]  /*2650*/  LDC.64 R52, c[0x0][0x5a8] ;  /* 0x00016a00ff347b82 */ /* 0x000ea20000000a00 */
[-C--:B0-----:R-:W-:Y:S02]  /*2660*/  IMAD R0, R11, R46.reuse, RZ ;  /* 0x0000002e0b007224 */ /* 0x081fe400078e02ff */
[----:B------:R-:W-:-:S04]  /*2670*/  IMAD.WIDE.U32 R4, R23, R46, R6 ;  /* 0x0000002e17047225 */ /* 0x000fc800078e0006 */
[----:B------:R-:W-:Y:S01]  /*2680*/  IMAD R45, R23, R47, R0 ;  /* 0x0000002f172d7224 */ /* 0x000fe200078e0200 */
[----:B------:R-:W-:Y:S01]  /*2690*/  IADD3 R8, P0, R12, R4, RZ ;  /* 0x000000040c087210 */ /* 0x000fe20007f1e0ff */
[----:B-1----:R-:W-:-:S03]  /*26a0*/  IMAD R0, R21, R50, RZ ;  /* 0x0000003215007224 */ /* 0x002fc600078e02ff */
[----:B------:R-:W-:Y:S01]  /*26b0*/  IADD3.X R9, R13, R5, R45, P0, !PT ;  /* 0x000000050d097210 */ /* 0x000fe200007fe42d */
[----:B------:R-:W-:Y:S01]  /*26c0*/  IMAD R47, R20, R51, R0 ;  /* 0x00000033142f7224 */ /* 0x000fe200078e0200 */
[----:B------:R-:W-:Y:S01]  /*26d0*/  ISETP.GT.AND P0, PT, R32, RZ, PT ;  /* 0x000000ff2000720c */ /* 0x000fe20003f04270 */
[----:B------:R-:W-:-:S03]  /*26e0*/  IMAD.WIDE.U32 R4, R20, R50, R8 ;  /* 0x0000003214047225 */ /* 0x000fc600078e0008 */
[----:B------:R-:W-:Y:S01]  /*26f0*/  ISETP.GT.AND P2, PT, R22, RZ, P0 ;  /* 0x000000ff1600720c */ /* 0x000fe20000744270 */
[----:B------:R-:W-:Y:S01]  /*2700*/  IMAD.IADD R0, R5, 0x1, R47 ;  /* 0x0000000105007824 */ /* 0x000fe200078e022f */
[----:B--2---:R-:W-:-:S04]  /*2710*/  LEA R10, P1, R4, R52, 0x1 ;  /* 0x00000034040a7211 */ /* 0x004fc800078208ff */
[----:B------:R-:W-:-:S07]  /*2720*/  LEA.HI.X R11, R4, R53, R0, 0x1, P1 ;  /* 0x00000035040b7211 */ /* 0x000fce00008f0c00 */
[----:B------:R-:W2:Y:S01]  /*2730*/  @P2 LDG.E.LTC128B.U16 R0, desc[UR50][R10.64] ;  /* 0x000000320a002981 */ /* 0x000ea2000c1e1520 */
[----:B------:R-:W-:Y:S01]  /*2740*/  IMAD.WIDE.U32 R4, R20, R50, R12 ;  /* 0x0000003214047225 */ /* 0x000fe200078e000c */
[----:B------:R-:W-:Y:S02]  /*2750*/  BSSY B1, `(.L_x_39) ;  /* 0x0000015000017945 */ /* 0x000fe40003800000 */
[----:B------:R-:W-:-:S04]  /*2760*/  IADD3 R14, P1, R6, R4, RZ ;  /* 0x00000004060e7210 */ /* 0x000fc80007f3e0ff */
[----:B------:R-:W-:Y:S02]  /*2770*/  IADD3.X R15, R7, R47, R5, P1, !PT ;  /* 0x0000002f070f7210 */ /* 0x000fe40000ffe405 */
[----:B------:R-:W-:Y:S01]  /*2780*/  LEA R4, P1, R42, UR4, 0x1 ;  /* 0x000000042a047c11 */ /* 0x000fe2000f8208ff */
[----:B------:R-:W-:-:S03]  /*2790*/  IMAD.WIDE.U32 R14, R23, R46, R14 ;  /* 0x0000002e170e7225 */ /* 0x000fc600078e000e */
[----:B------:R-:W-:Y:S02]  /*27a0*/  LEA.HI.X R5, R42, UR5, R55, 0x1, P1 ;  /* 0x000000052a057c11 */ /* 0x000fe400088f0c37 */
[----:B------:R-:W-:Y:S02]  /*27b0*/  ISETP.GT.AND P1, PT, R32, 0x1, PT ;  /* 0x000000012000780c */ /* 0x000fe40003f24270 */
[----:B------:R-:W-:Y:S02]  /*27c0*/  LEA R42, P4, R14, R52, 0x1 ;  /* 0x000000340e2a7211 */ /* 0x000fe400078808ff */
[----:B------:R-:W-:Y:S01]  /*27d0*/  ISETP.GT.AND P3, PT, R22, RZ, P1 ;  /* 0x000000ff1600720c */ /* 0x000fe20000f64270 */
[----:B--2---:R-:W-:-:S04]  /*27e0*/  IMAD.U32 R3, R0, 0x10000, RZ ;  /* 0x0001000000037824 */ /* 0x004fc800078e00ff */
[----:B------:R-:W-:-:S04]  /*27f0*/  FMUL R3, R3, R36 ;  /* 0x0000002403037220 */ /* 0x000fc80000400000 */
[----:B------:R-:W-:-:S05]  /*2800*/  FFMA R3, R24, R35, R3 ;  /* 0x0000002318037223 */ /* 0x000fca0000000003 */
[----:B------:R-:W-:Y:S01]  /*2810*/  F2FP.BF16.F32.PACK_AB R10, RZ, R3 ;  /* 0x00000003ff0a723e */ /* 0x000fe200000010ff */
[----:B------:R-:W-:-:S03]  /*2820*/  IMAD.IADD R3, R45, 0x1, R15 ;  /* 0x000000012d037824 */ /* 0x000fc600078e020f */
[----:B------:R-:W-:Y:S01]  /*2830*/  PRMT R11, R10, 0x7610, R11 ;  /* 0x000076100a0b7816 */ /* 0x000fe2000000000b */
[----:B------:R-:W-:Y:S01]  /*2840*/  IMAD.SHL.U32 R10, R50, 0x8, RZ ;  /* 0x00000008320a7824 */ /* 0x000fe200078e00ff */
[----:B------:R-:W-:-:S03]  /*2850*/  LEA.HI.X R43, R14, R53, R3, 0x1, P4 ;  /* 0x000000350e2b7211 */ /* 0x000fc600020f0c03 */
[----:B------:R0:W-:Y:S02]  /*2860*/  @P2 STG.E.U16 desc[UR50][R4.64], R11 ;  /* 0x0000000b04002986 */ /* 0x0001e4000c101532 */
[----:B0-----:R-:W-:Y:S01]  /*2870*/  SHF.L.U64.HI R11, R50, 0x3, R51 ;  /* 0x00000003320b7819 */ /* 0x001fe20000010233 */
[----:B------:R-:W-:Y:S06]  /*2880*/  @!P3 BRA `(.L_x_40) ;  /* 0x000000000004b947 */ /* 0x000fec0003800000 */
[----:B------:R0:W5:Y:S02]  /*2890*/  LDG.E.LTC128B.U16 R0, desc[UR50][R42.64+0x2] ;  /* 0x000002322a007981 */ /* 0x000164000c1e1520 */
.L_x_40:
[----:B------:R-:W-:Y:S05]  /*28a0*/  BSYNC B1 ;  /* 0x0000000000017941 */ /* 0x000fea0003800000 */
.L_x_39:
[----:B-----5:R-:W-:Y:S01]  /*28b0*/  IMAD.U32 R3, R0, 0x10000, RZ ;  /* 0x0001000000037824 */ /* 0x020fe200078e00ff */
[----:B------:R-:W-:Y:S01]  /*28c0*/  ISETP.GT.AND P0, PT, R22, 0x8, P0 ;  /* 0x000000081600780c */ /* 0x000fe20000704270 */
[----:B------:R-:W-:-:S04]  /*28d0*/  IMAD.WIDE.U32 R10, R20, R50, R10 ;  /* 0x00000032140a7225 */ /* 0x000fc800078e000a */
[----:B------:R-:W-:Y:S01]  /*28e0*/  FMUL R14, R3, R36 ;  /* 0x00000024030e7220 */ /* 0x000fe20000400000 */
[----:B------:R-:W-:Y:S01]  /*28f0*/  IMAD.IADD R47, R47, 0x1, R11 ;  /* 0x000000012f2f7824 */ /* 0x000fe200078e020b */
[----:B------:R-:W-:Y:S02]  /*2900*/  IADD3 R3, P2, R8, R10, RZ ;  /* 0x0000000a08037210 */ /* 0x000fe40007f5e0ff */
[----:B------:R-:W-:-:S03]  /*2910*/  FFMA R14, R25, R35, R14 ;  /* 0x00000023190e7223 */ /* 0x000fc6000000000e */
[----:B------:R-:W-:Y:S01]  /*2920*/  IMAD.X R20, R47, 0x1, R9, P2 ;  /* 0x000000012f147824 */ /* 0x000fe200010e0609 */
[C---:B------:R-:W-:Y:S02]  /*2930*/  LEA R8, P2, R3.reuse, R52, 0x1 ;  /* 0x0000003403087211 */ /* 0x040fe400078408ff */
[----:B------:R-:W-:Y:S02]  /*2940*/  F2FP.BF16.F32.PACK_AB R14, RZ, R14 ;  /* 0x0000000eff0e723e */ /* 0x000fe400000010ff */
[----:B------:R-:W-:-:S03]  /*2950*/  LEA.HI.X R9, R3, R53, R20, 0x1, P2 ;  /* 0x0000003503097211 */ /* 0x000fc600010f0c14 */
[----:B------:R1:W-:Y:S04]  /*2960*/  @P3 STG.E.U16 desc[UR50][R4.64+0x2], R14 ;  /* 0x0000020e04003986 */ /* 0x0003e8000c101532 */
[----:B------:R-:W2:Y:S01]  /*2970*/  @P0 LDG.E.LTC128B.U16 R0, desc[UR50][R8.64] ;  /* 0x0000003208000981 */ /* 0x000ea2000c1e1520 */
[----:B------:R-:W-:Y:S01]  /*2980*/  IADD3 R10, P2, P3, R6, R10, R12 ;  /* 0x0000000a060a7210 */ /* 0x000fe20007b5e00c */
[----:B------:R-:W-:Y:S01]  /*2990*/  BSSY B1, `(.L_x_41) ;  /* 0x0000011000017945 */ /* 0x000fe20003800000 */
[----:B------:R-:W-:Y:S02]  /*29a0*/  ISETP.GT.AND P1, PT, R22, 0x8, P1 ;  /* 0x000000081600780c */ /* 0x000fe40000f24270 */
[----:B------:R-:W-:Y:S02]  /*29b0*/  IADD3.X R11, R7, R47, R13, P2, P3 ;  /* 0x0000002f070b7210 */ /* 0x000fe400017e640d */
[----:B------:R-:W-:-:S02]  /*29c0*/  SHF.L.U64.HI R7, R48, 0x4, R49 ;  /* 0x0000000430077819 */ /* 0x000fc40000010231 */
[----:B------:R-:W-:Y:S01]  /*29d0*/  LEA R6, P2, R48, R4, 0x4 ;  /* 0x0000000430067211 */ /* 0x000fe200078420ff */
[----:B------:R-:W-:-:S04]  /*29e0*/  IMAD.WIDE.U32 R10, R23, R46, R10 ;  /* 0x0000002e170a7225 */ /* 0x000fc800078e000a */
[----:B------:R-:W-:Y:S01]  /*29f0*/  IMAD.X R7, R7, 0x1, R5, P2 ;  /* 0x0000000107077824 */ /* 0x000fe200010e0605 */
[----:B------:R-:W-:Y:S01]  /*2a00*/  LEA R12, P3, R10, R52, 0x1 ;  /* 0x000000340a0c7211 */ /* 0x000fe200078608ff */
[----:B------:R-:W-:-:S05]  /*2a10*/  IMAD.IADD R11, R45, 0x1, R11 ;  /* 0x000000012d0b7824 */ /* 0x000fca00078e020b */
[----:B------:R-:W-:Y:S01]  /*2a20*/  LEA.HI.X R13, R10, R53, R11, 0x1, P3 ;  /* 0x000000350a0d7211 */ /* 0x000fe200018f0c0b */
[----:B--2---:R-:W-:-:S04]  /*2a30*/  IMAD.U32 R3, R0, 0x10000, RZ ;  /* 0x0001000000037824 */ /* 0x004fc800078e00ff */
[----:B------:R-:W-:-:S04]  /*2a40*/  FMUL R3, R3, R36 ;  /* 0x0000002403037220 */ /* 0x000fc80000400000 */
[----:B------:R-:W-:-:S05]  /*2a50*/  FFMA R3, R26, R35, R3 ;  /* 0x000000231a037223 */ /* 0x000fca0000000003 */
[----:B------:R-:W-:-:S05]  /*2a60*/  F2FP.BF16.F32.PACK_AB R3, RZ, R3 ;  /* 0x00000003ff03723e */ /* 0x000fca00000010ff */
[----:B------:R1:W-:Y:S01]  /*2a70*/  @P0 STG.E.U16 desc[UR50][R6.64], R3 ;  /* 0x0000000306000986 */ /* 0x0003e2000c101532 */
[----:B------:R-:W-:Y:S05]  /*2a80*/  @!P1 BRA `(.L_x_42) ;  /* 0x0000000000049947 */ /* 0x000fea0003800000 */
[----:B------:R2:W5:Y:S02]  /*2a90*/  LDG.E.LTC128B.U16 R0, desc[UR50][R12.64+0x2] ;  /* 0x000002320c007981 */ /* 0x000564000c1e1520 */
.L_x_42:
[----:B------:R-:W-:Y:S05]  /*2aa0*/  BSYNC B1 ;  /* 0x0000000000017941 */ /* 0x000fea0003800000 */
.L_x_41:
[----:B-1---5:R-:W-:Y:S01]  /*2ab0*/  IMAD.U32 R3, R0, 0x10000, RZ ;  /* 0x0001000000037824 */ /* 0x022fe200078e00ff */
[----:B------:R-:W-:Y:S01]  /*2ac0*/  ISETP.GT.AND P0, PT, R32, 0x8, PT ;  /* 0x000000082000780c */ /* 0x000fe20003f04270 */
[----:B------:R-:W-:Y:S02]  /*2ad0*/  BSSY B1, `(.L_x_43) ;  /* 0x0000008000017945 */ /* 0x000fe40003800000 */
[----:B------:R-:W-:Y:S01]  /*2ae0*/  FMUL R8, R3, R36 ;  /* 0x0000002403087220 */ /* 0x000fe20000400000 */
[----:B------:R-:W-:-:S03]  /*2af0*/  ISETP.GT.AND P2, PT, R22, RZ, P0 ;  /* 0x000000ff1600720c */ /* 0x000fc60000744270 */
[----:B------:R-:W-:-:S05]  /*2b00*/  FFMA R8, R27, R35, R8 ;  /* 0x000000231b087223 */ /* 0x000fca0000000008 */
[----:B------:R-:W-:-:S05]  /*2b10*/  F2FP.BF16.F32.PACK_AB R8, RZ, R8 ;  /* 0x00000008ff08723e */ /* 0x000fca00000010ff */
[----:B------:R1:W-:Y:S01]  /*2b20*/  @P1 STG.E.U16 desc[UR50][R6.64+0x2], R8 ;  /* 0x0000020806001986 */ /* 0x0003e2000c101532 */
[----:B------:R-:W-:Y:S05]  /*2b30*/  @!P2 BRA `(.L_x_44) ;  /* 0x000000000004a947 */ /* 0x000fea0003800000 */
[----:B------:R4:W5:Y:S02]  /*2b40*/  LDG.E.LTC128B.U16 R0, desc[UR50][R42.64+0x10] ;  /* 0x000010322a007981 */ /* 0x000964000c1e1520 */
.L_x_44:
[----:B------:R-:W-:Y:S05]  /*2b50*/  BSYNC B1 ;  /* 0x0000000000017941 */ /* 0x000fea0003800000 */
.L_x_43:
[----:B-----5:R-:W-:Y:S01]  /*2b60*/  IMAD.U32 R3, R0, 0x10000, RZ ;  /* 0x0001000000037824 */ /* 0x020fe200078e00ff */
        /* <DEDUP_REMOVED lines=9> */
.L_x_46:
[----:B------:R-:W-:Y:S05]  /*2c00*/  BSYNC B1 ;  /* 0x0000000000017941 */ /* 0x000fea0003800000 */
.L_x_45:
[----:B0----5:R-:W-:Y:S01]  /*2c10*/  IMAD.U32 R3, R0, 0x10000, RZ ;  /* 0x0001000000037824 */ /* 0x021fe200078e00ff */
[----:B------:R-:W-:Y:S01]  /*2c20*/  ISETP.GT.AND P0, PT, R22, 0x8, P0 ;  /* 0x000000081600780c */ /* 0x000fe20000704270 */
[----:B------:R-:W-:Y:S02]  /*2c30*/  BSSY B1, `(.L_x_47) ;  /* 0x0000007000017945 */ /* 0x000fe40003800000 */
[----:B-1----:R-:W-:-:S04]  /*2c40*/  FMUL R8, R3, R36 ;  /* 0x0000002403087220 */ /* 0x002fc80000400000 */
[----:B------:R-:W-:-:S05]  /*2c50*/  FFMA R8, R29, R35, R8 ;  /* 0x000000231d087223 */ /* 0x000fca0000000008 */
[----:B------:R-:W-:-:S05]  /*2c60*/  F2FP.BF16.F32.PACK_AB R8, RZ, R8 ;  /* 0x00000008ff08723e */ /* 0x000fca00000010ff */
[----:B------:R0:W-:Y:S01]  /*2c70*/  @P3 STG.E.U16 desc[UR50][R4.64+0x12], R8 ;  /* 0x0000120804003986 */ /* 0x0001e2000c101532 */
[----:B------:R-:W-:Y:S05]  /*2c80*/  @!P0 BRA `(.L_x_48) ;  /* 0x0000000000048947 */ /* 0x000fea0003800000 */
[----:B------:R1:W5:Y:S02]  /*2c90*/  LDG.E.LTC128B.U16 R0, desc[UR50][R12.64+0x10] ;  /* 0x000010320c007981 */ /* 0x000364000c1e1520 */
.L_x_48:
[----:B------:R-:W-:Y:S05]  /*2ca0*/  BSYNC B1 ;  /* 0x0000000000017941 */ /* 0x000fea0003800000 */
.L_x_47:
[----:B-----5:R-:W-:Y:S01]  /*2cb0*/  IMAD.U32 R3, R0, 0x10000, RZ ;  /* 0x0001000000037824 */ /* 0x020fe200078e00ff */
[----:B------:R-:W-:Y:S01]  /*2cc0*/  ISETP.GT.AND P1, PT, R22, 0x8, P1 ;  /* 0x000000081600780c */ /* 0x000fe20000f24270 */
[----:B0-----:R-:W-:Y:S01]  /*2cd0*/  @P0 IMAD.MOV.U32 R4, RZ, RZ, R6 ;  /* 0x000000ffff040224 */ /* 0x001fe200078e0006 */
[----:B------:R-:W-:Y:S01]  /*2ce0*/  BSSY B1, `(.L_x_49) ;  /* 0x0000008000017945 */ /* 0x000fe20003800000 */
[----:B------:R-:W-:Y:S01]  /*2cf0*/  FMUL R3, R3, R36 ;  /* 0x0000002403037220 */ /* 0x000fe20000400000 */
[----:B------:R-:W-:-:S03]  /*2d00*/  @P0 IMAD.MOV.U32 R5, RZ, RZ, R7 ;  /* 0x000000ffff050224 */ /* 0x000fc600078e0007 */
[----:B------:R-:W-:-:S05]  /*2d10*/  FFMA R3, R30, R35, R3 ;  /* 0x000000231e037223 */ /* 0x000fca0000000003 */
[----:B------:R-:W-:-:S05]  /*2d20*/  F2FP.BF16.F32.PACK_AB R3, RZ, R3 ;  /* 0x00000003ff03723e */ /* 0x000fca00000010ff */
[----:B------:R0:W-:Y:S01]  /*2d30*/  @P0 STG.E.U16 desc[UR50][R4.64+0x10], R3 ;  /* 0x0000100304000986 */ /* 0x0001e2000c101532 */
[----:B------:R-:W-:Y:S05]  /*2d40*/  @!P1 BRA `(.L_x_50) ;  /* 0x0000000000049947 */ /* 0x000fea0003800000 */
[----:B------:R0:W5:Y:S02]  /*2d50*/  LDG.E.LTC128B.U16 R0, desc[UR50][R12.64+0x12] ;  /* 0x000012320c007981 */ /* 0x000164000c1e1520 */
.L_x_50:
[----:B------:R-:W-:Y:S05]  /*2d60*/  BSYNC B1 ;  /* 0x0000000000017941 */ /* 0x000fea0003800000 */
.L_x_49:
[----:B------:R-:W-:Y:S05]  /*2d70*/  @!P1 BRA `(.L_x_51) ;  /* 0x0000000000c89947 */ /* 0x000fea0003800000 */
[----:B0----5:R-:W-:-:S04]  /*2d80*/  IMAD.U32 R3, R0, 0x10000, RZ ;  /* 0x0001000000037824 */ /* 0x021fc800078e00ff */
[----:B------:R-:W-:-:S04]  /*2d90*/  FMUL R0, R3, R36 ;  /* 0x0000002403007220 */ /* 0x000fc80000400000 */
[----:B------:R-:W-:-:S05]  /*2da0*/  FFMA R0, R31, R35, R0 ;  /* 0x000000231f007223 */ /* 0x000fca0000000000 */
[----:B------:R-:W-:-:S05]  /*2db0*/  F2FP.BF16.F32.PACK_AB R0, RZ, R0 ;  /* 0x00000000ff00723e */ /* 0x000fca00000010ff */
[----:B------:R0:W-:Y:S01]  /*2dc0*/  STG.E.U16 desc[UR50][R6.64+0x12], R0 ;  /* 0x0000120006007986 */ /* 0x0001e2000c101532 */
[----:B------:R-:W-:Y:S05]  /*2dd0*/  BRA `(.L_x_51) ;  /* 0x0000000000b07947 */ /* 0x000fea0003800000 */
.L_x_38:
[----:B------:R-:W-:Y:S01]  /*2de0*/  ULDC.64 UR4, c[0x0][0x5c0] ;  /* 0x0001700000047ab9 */ /* 0x000fe20000000a00 */
[----:B------:R-:W-:Y:S01]  /*2df0*/  ISETP.GT.AND P0, PT, R32, RZ, PT ;  /* 0x000000ff2000720c */ /* 0x000fe20003f04270 */
[-C--:B------:R-:W-:Y:S01]  /*2e00*/  FMUL R24, R24, R35.reuse ;  /* 0x0000002318187220 */ /* 0x080fe20000400000 */
[----:B------:R-:W-:Y:S01]  /*2e10*/  LEA R4, P5, R42, UR4, 0x1 ;  /* 0x000000042a047c11 */ /* 0x000fe2000f8a08ff */
[-C--:B------:R-:W-:Y:S01]  /*2e20*/  FMUL R25, R25, R35.reuse ;  /* 0x0000002319197220 */ /* 0x080fe20000400000 */
[----:B------:R-:W-:Y:S01]  /*2e30*/  ISETP.GT.AND P2, PT, R32, 0x1, PT ;  /* 0x000000012000780c */ /* 0x000fe20003f44270 */
[-C--:B------:R-:W-:Y:S01]  /*2e40*/  FMUL R26, R26, R35.reuse ;  /* 0x000000231a1a7220 */ /* 0x080fe20000400000 */
[----:B------:R-:W-:Y:S01]  /*2e50*/  ISETP.GT.AND P4, PT, R22, RZ, P0 ;  /* 0x000000ff1600720c */ /* 0x000fe20000784270 */
[-C--:B------:R-:W-:Y:S01]  /*2e60*/  FMUL R27, R27, R35.reuse ;  /* 0x000000231b1b7220 */ /* 0x080fe20000400000 */
[----:B------:R-:W-:Y:S01]  /*2e70*/  LEA.HI.X R5, R42, UR5, R55, 0x1, P5 ;  /* 0x000000052a057c11 */ /* 0x000fe2000a8f0c37 */
[-C--:B------:R-:W-:Y:S01]  /*2e80*/  FMUL R28, R28, R35.reuse ;  /* 0x000000231c1c7220 */ /* 0x080fe20000400000 */
[----:B------:R-:W-:Y:S01]  /*2e90*/  ISETP.GT.AND P5, PT, R22, RZ, P2 ;  /* 0x000000ff1600720c */ /* 0x000fe200017a4270 */
[-C--:B------:R-:W-:Y:S01]  /*2ea0*/  FMUL R29, R29, R35.reuse ;  /* 0x000000231d1d7220 */ /* 0x080fe20000400000 */
[----:B------:R-:W-:Y:S01]  /*2eb0*/  F2FP.BF16.F32.PACK_AB R24, RZ, R24 ;  /* 0x00000018ff18723e */ /* 0x000fe200000010ff */
[----:B------:R-:W-:Y:S01]  /*2ec0*/  FMUL R30, R30, R35 ;  /* 0x000000231e1e7220 */ /* 0x000fe20000400000 */
[----:B------:R-:W-:Y:S01]  /*2ed0*/  F2FP.BF16.F32.PACK_AB R25, RZ, R25 ;  /* 0x00000019ff19723e */ /* 0x000fe200000010ff */
[----:B------:R-:W-:Y:S01]  /*2ee0*/  FMUL R31, R31, R35 ;  /* 0x000000231f1f7220 */ /* 0x000fe20000400000 */
[----:B------:R-:W-:-:S02]  /*2ef0*/  SHF.L.U64.HI R49, R48, 0x4, R49 ;  /* 0x0000000430317819 */ /* 0x000fc40000010231 */
[C---:B------:R-:W-:Y:S01]  /*2f00*/  ISETP.GT.AND P3, PT, R32.reuse, 0x8, PT ;  /* 0x000000082000780c */ /* 0x040fe20003f64270 */
[----:B------:R-:W-:Y:S01]  /*2f10*/  @P4 STG.E.U16 desc[UR50][R4.64], R24 ;  /* 0x0000001804004986 */ /* 0x000fe2000c101532 */
[----:B------:R-:W-:Y:S02]  /*2f20*/  ISETP.GT.AND P1, PT, R32, 0x9, PT ;  /* 0x000000092000780c */ /* 0x000fe40003f24270 */
[----:B------:R-:W-:Y:S01]  /*2f30*/  ISETP.GT.AND P0, PT, R22, 0x8, P0 ;  /* 0x000000081600780c */ /* 0x000fe20000704270 */
[----:B------:R-:W-:Y:S01]  /*2f40*/  @P5 STG.E.U16 desc[UR50][R4.64+0x2], R25 ;  /* 0x0000021904005986 */ /* 0x000fe2000c101532 */
[----:B------:R-:W-:Y:S02]  /*2f50*/  LEA R6, P5, R48, R4, 0x4 ;  /* 0x0000000430067211 */ /* 0x000fe400078a20ff */
[C---:B------:R-:W-:Y:S02]  /*2f60*/  ISETP.GT.AND P2, PT, R22.reuse, 0x8, P2 ;  /* 0x000000081600780c */ /* 0x040fe40001744270 */
[C---:B------:R-:W-:Y:S01]  /*2f70*/  ISETP.GT.AND P4, PT, R22.reuse, RZ, P3 ;  /* 0x000000ff1600720c */ /* 0x040fe20001f84270 */
[----:B------:R-:W-:Y:S01]  /*2f80*/  IMAD.X R7, R49, 0x1, R5, P5 ;  /* 0x0000000131077824 */ /* 0x000fe200028e0605 */
[----:B------:R-:W-:-:S02]  /*2f90*/  ISETP.GT.AND P5, PT, R22, RZ, P1 ;  /* 0x000000ff1600720c */ /* 0x000fc40000fa4270 */
[C---:B------:R-:W-:Y:S02]  /*2fa0*/  ISETP.GT.AND P3, PT, R22.reuse, 0x8, P3 ;  /* 0x000000081600780c */ /* 0x040fe40001f64270 */
[----:B------:R-:W-:Y:S02]  /*2fb0*/  F2FP.BF16.F32.PACK_AB R26, RZ, R26 ;  /* 0x0000001aff1a723e */ /* 0x000fe400000010ff */
[----:B------:R-:W-:Y:S02]  /*2fc0*/  F2FP.BF16.F32.PACK_AB R27, RZ, R27 ;  /* 0x0000001bff1b723e */ /* 0x000fe400000010ff */
[----:B------:R-:W-:Y:S01]  /*2fd0*/  ISETP.GT.AND P1, PT, R22, 0x8, P1 ;  /* 0x000000081600780c */ /* 0x000fe20000f24270 */
[----:B------:R-:W-:Y:S01]  /*2fe0*/  @P0 STG.E.U16 desc[UR50][R6.64], R26 ;  /* 0x0000001a06000986 */ /* 0x000fe2000c101532 */
[----:B------:R-:W-:Y:S02]  /*2ff0*/  F2FP.BF16.F32.PACK_AB R28, RZ, R28 ;  /* 0x0000001cff1c723e */ /* 0x000fe400000010ff */
[----:B------:R-:W-:Y:S01]  /*3000*/  F2FP.BF16.F32.PACK_AB R29, RZ, R29 ;  /* 0x0000001dff1d723e */ /* 0x000fe200000010ff */
[----:B------:R-:W-:Y:S01]  /*3010*/  @P2 STG.E.U16 desc[UR50][R6.64+0x2], R27 ;  /* 0x0000021b06002986 */ /* 0x000fe2000c101532 */
[----:B------:R-:W-:-:S02]  /*3020*/  F2FP.BF16.F32.PACK_AB R30, RZ, R30 ;  /* 0x0000001eff1e723e */ /* 0x000fc400000010ff */
[----:B------:R-:W-:Y:S01]  /*3030*/  F2FP.BF16.F32.PACK_AB R31, RZ, R31 ;  /* 0x0000001fff1f723e */ /* 0x000fe200000010ff */
[----:B------:R-:W-:Y:S04]  /*3040*/  @P4 STG.E.U16 desc[UR50][R4.64+0x10], R28 ;  /* 0x0000101c04004986 */ /* 0x000fe8000c101532 */
[----:B------:R0:W-:Y:S02]  /*3050*/  @P5 STG.E.U16 desc[UR50][R4.64+0x12], R29 ;  /* 0x0000121d04005986 */ /* 0x0001e4000c101532 */
[----:B0-----:R-:W-:Y:S02]  /*3060*/  @P3 IMAD.MOV.U32 R4, RZ, RZ, R6 ;  /* 0x000000ffff043224 */ /* 0x001fe400078e0006 */
[----:B------:R-:W-:-:S05]  /*3070*/  @P3 IMAD.MOV.U32 R5, RZ, RZ, R7 ;  /* 0x000000ffff053224 */ /* 0x000fca00078e0007 */
[----:B------:R0:W-:Y:S04]  /*3080*/  @P3 STG.E.U16 desc[UR50][R4.64+0x10], R30 ;  /* 0x0000101e04003986 */ /* 0x0001e8000c101532 */
[----:B------:R0:W-:Y:S02]  /*3090*/  @P1 STG.E.U16 desc[UR50][R6.64+0x12], R31 ;  /* 0x0000121f06001986 */ /* 0x0001e4000c101532 */
.L_x_51:
[----:B------:R-:W-:Y:S05]  /*30a0*/  BSYNC B0 ;  /* 0x0000000000007941 */ /* 0x000fea0003800000 */
.L_x_37:
[----:B0----5:R-:W-:Y:S01]  /*30b0*/  IMAD.U32 R0, RZ, RZ, UR47 ;  /* 0x0000002fff007e24 */ /* 0x021fe2000f8e00ff */
[----:B------:R-:W-:Y:S01]  /*30c0*/  ULDC.64 UR4, c[0x0][0x650] ;  /* 0x0001940000047ab9 */ /* 0x000fe20000000a00 */
[C---:B---3--:R-:W-:Y:S02]  /*30d0*/  IMAD.WIDE.U32 R4, R2.reuse, UR36, RZ ;  /* 0x0000002402047c25 */ /* 0x048fe4000f8e00ff */
[----:B------:R0:W-:Y:S02]  /*30e0*/  SYNCS.ARRIVE.TRANS64.A1T0 RZ, [R0+UR43], RZ ;  /* 0x000000ff00ff79a7 */ /* 0x0001e4000810002b */
[----:B------:R-:W-:Y:S01]  /*30f0*/  IMAD R3, R2, UR37, RZ ;  /* 0x0000002502037c24 */ /* 0x000fe2000f8e02ff */
[----:B------:R-:W-:Y:S01]  /*3100*/  LEA R18, P0, R4, R18, 0x1 ;  /* 0x0000001204127211 */ /* 0x000fe200078008ff */
[----:B------:R-:W-:Y:S02]  /*3110*/  IMAD.MOV.U32 R32, RZ, RZ, -0x1 ;  /* 0xffffffffff207424 */ /* 0x000fe400078e00ff */
[----:B------:R-:W-:-:S02]  /*3120*/  IMAD.MOV.U32 R22, RZ, RZ, -0x1 ;  /* 0xffffffffff167424 */ /* 0x000fc400078e00ff */
[----:B0-----:R-:W-:Y:S02]  /*3130*/  IMAD.IADD R0, R3, 0x1, R5 ;  /* 0x0000000103007824 */ /* 0x001fe400078e0205 */
[----:B------:R-:W-:-:S03]  /*3140*/  IMAD.MOV.U32 R23, RZ, RZ, -0x1 ;  /* 0xffffffffff177424 */ /* 0x000fc600078e00ff */
[--C-:B------:R-:W-:Y:S02]  /*3150*/  LEA.HI.X R17, R4, R17, R0.reuse, 0x1, P0 ;  /* 0x0000001104117211 */ /* 0x100fe400000f0c00 */
[----:B------:R-:W-:Y:S02]  /*3160*/  ISETP.GE.U32.AND P0, PT, R18, UR4, PT ;  /* 0x0000000412007c0c */ /* 0x000fe4000bf06070 */
[----:B------:R-:W-:Y:S02]  /*3170*/  PRMT R0, RZ, 0x7610, R0 ;  /* 0x00007610ff007816 */ /* 0x000fe40000000000 */
[----:B------:R-:W-:-:S13]  /*3180*/  ISETP.GE.U32.AND.EX P0, PT, R17, UR5, PT, P0 ;  /* 0x0000000511007c0c */ /* 0x000fda000bf06100 */
[----:B------:R-:W-:Y:S05]  /*3190*/  @P0 BRA `(.L_x_52) ;  /* 0x00000004006c0947 */ /* 0x000fea0003800000 */
[----:B-12---:R-:W0:Y:S01]  /*31a0*/  S2R R12, SR_CTAID.X ;  /* 0x00000000000c7919 */ /* 0x006e220000002500 */
[----:B------:R-:W1:Y:S01]  /*31b0*/  LDC.64 R10, c[0x0][0x628] ;  /* 0x00018a00ff0a7b82 */ /* 0x000e620000000a00 */
[----:B------:R-:W-:Y:S01]  /*31c0*/  ULDC UR4, c[0x0][0x150] ;  /* 0x0000540000047ab9 */ /* 0x000fe20000000800 */
[----:B------:R-:W-:Y:S01]  /*31d0*/  IMAD.MOV.U32 R8, RZ, RZ, R18 ;  /* 0x000000ffff087224 */ /* 0x000fe200078e0012 */
[----:B------:R-:W2:Y:S01]  /*31e0*/  S2R R22, SR_CTAID.Y ;  /* 0x0000000000167919 */ /* 0x000ea20000002600 */
[----:B------:R-:W-:-:S04]  /*31f0*/  IMAD.MOV.U32 R9, RZ, RZ, R17 ;  /* 0x000000ffff097224 */ /* 0x000fc800078e0011 */
[----:B------:R-:W3:Y:S08]  /*3200*/  LDC R21, c[0x0][0x144] ;  /* 0x00005100ff157b82 */ /* 0x000ef00000000800 */
[----:B------:R-:W2:Y:S08]  /*3210*/  LDC R0, c[0x0][0x630] ;  /* 0x00018c00ff007b82 */ /* 0x000eb00000000800 */
[----:B------:R-:W2:Y:S01]  /*3220*/  LDC.64 R14, c[0x0][0x620] ;  /* 0x00018800ff0e7b82 */ /* 0x000ea20000000a00 */
[----:B-1----:R-:W-:-:S04]  /*3230*/  ISETP.NE.U32.AND P0, PT, R10, RZ, PT ;  /* 0x000000ff0a00720c */ /* 0x002fc80003f05070 */
[----:B------:R-:W-:Y:S02]  /*3240*/  ISETP.NE.AND.EX P0, PT, R11, RZ, PT, P0 ;  /* 0x000000ff0b00720c */ /* 0x000fe40003f05300 */
[----:B0-----:R-:W-:-:S05]  /*3250*/  I2FP.F32.U32 R3, R12 ;  /* 0x0000000c00037245 */ /* 0x001fca0000201000 */
[----:B------:R-:W-:-:S04]  /*3260*/  FMUL R3, R3, UR4 ;  /* 0x0000000403037c20 */ /* 0x000fc80008400000 */
[----:B------:R0:W1:Y:S02]  /*3270*/  F2I.U32.TRUNC.NTZ R20, R3 ;  /* 0x0000000300147305 */ /* 0x000064000020f000 */
[----:B---3--:R-:W-:Y:S05]  /*3280*/  @!P0 BRA `(.L_x_53) ;  /* 0x0000000000288947 */ /* 0x008fea0003800000 */
[----:B0-----:R-:W0:Y:S02]  /*3290*/  LDC R3, c[0x0][0x634] ;  /* 0x00018d00ff037b82 */ /* 0x001e240000000800 */
        /* <DEDUP_REMOVED lines=9> */
.L_x_53:
[-CC-:B--2---:R-:W-:Y:S01]  /*3330*/  SHF.R.U64 R23, R8, R0.reuse, R9.reuse ;  /* 0x0000000008177219 */ /* 0x184fe20000001209 */
[----:B------:R-:W2:Y:S01]  /*3340*/  LDC.64 R26, c[0x0][0x640] ;  /* 0x00019000ff1a7b82 */ /* 0x000ea20000000a00 */
[----:B------:R-:W-:Y:S01]  /*3350*/  SHF.R.U32.HI R0, RZ, R0, R9 ;  /* 0x00000000ff007219 */ /* 0x000fe20000011609 */
[----:B------:R-:W-:Y:S01]  /*3360*/  IMAD.MOV.U32 R4, RZ, RZ, R18 ;  /* 0x000000ffff047224 */ /* 0x000fe200078e0012 */
[----:B0-----:R-:W-:Y:S01]  /*3370*/  IADD3 R3, P0, RZ, -R23, RZ ;  /* 0x80000017ff037210 */ /* 0x001fe20007f1e0ff */
[----:B-1----:R-:W-:Y:S01]  /*3380*/  IMAD.MOV R20, RZ, RZ, -R20 ;  /* 0x000000ffff147224 */ /* 0x002fe200078e0a14 */
[----:B------:R-:W-:Y:S01]  /*3390*/  ULDC UR4, c[0x0][0x154] ;  /* 0x0000550000047ab9 */ /* 0x000fe20000000800 */
[----:B------:R-:W-:Y:S02]  /*33a0*/  IMAD.MOV.U32 R7, RZ, RZ, 0x1 ;  /* 0x00000001ff077424 */ /* 0x000fe400078e00ff */
[----:B------:R-:W0:Y:S01]  /*33b0*/  LDC R6, c[0x0][0x618] ;  /* 0x00018600ff067b82 */ /* 0x000e220000000800 */
[----:B------:R-:W-:-:S02]  /*33c0*/  IMAD.X R5, RZ, RZ, ~R0, P0 ;  /* 0x000000ffff057224 */ /* 0x000fc400000e0e00 */
[----:B------:R-:W-:Y:S02]  /*33d0*/  IMAD R21, R21, R20, R12 ;  /* 0x0000001415157224 */ /* 0x000fe400078e020c */
[-C--:B------:R-:W-:Y:S02]  /*33e0*/  IMAD R0, R5, R14.reuse, RZ ;  /* 0x0000000e05007224 */ /* 0x080fe400078e02ff */
[----:B------:R-:W-:Y:S01]  /*33f0*/  IMAD.MOV.U32 R5, RZ, RZ, R17 ;  /* 0x000000ffff057224 */ /* 0x000fe200078e0011 */
[----:B------:R-:W1:Y:S01]  /*3400*/  LDC R8, c[0x0][0x608] ;  /* 0x00018200ff087b82 */ /* 0x000e620000000800 */
[----:B------:R-:W-:-:S04]  /*3410*/  IMAD.WIDE.U32 R4, R3, R14, R4 ;  /* 0x0000000e03047225 */ /* 0x000fc800078e0004 */
[----:B------:R-:W-:-:S03]  /*3420*/  IMAD R3, R3, R15, R0 ;  /* 0x0000000f03037224 */ /* 0x000fc600078e0200 */
[----:B------:R-:W3:Y:S01]  /*3430*/  LDC R24, c[0x0][0x658] ;  /* 0x00019600ff187b82 */ /* 0x000ee20000000800 */
[----:B------:R-:W-:Y:S01]  /*3440*/  I2FP.F32.U32 R0, R22 ;  /* 0x0000001600007245 */ /* 0x000fe20000201000 */
[----:B------:R-:W-:Y:S01]  /*3450*/  IMAD.IADD R3, R5, 0x1, R3 ;  /* 0x0000000105037824 */ /* 0x000fe200078e0203 */
[----:B--2---:R-:W-:Y:S01]  /*3460*/  ISETP.NE.U32.AND P0, PT, R26, RZ, PT ;  /* 0x000000ff1a00720c */ /* 0x004fe20003f05070 */
[----:B------:R-:W-:Y:S02]  /*3470*/  IMAD.MOV.U32 R5, RZ, RZ, -0x1 ;  /* 0xffffffffff057424 */ /* 0x000fe400078e00ff */
[----:B------:R-:W-:Y:S02]  /*3480*/  FMUL R0, R0, UR4 ;  /* 0x0000000400007c20 */ /* 0x000fe40008400000 */
[----:B------:R-:W2:Y:S01]  /*3490*/  LDC R15, c[0x0][0x148] ;  /* 0x00005200ff0f7b82 */ /* 0x000ea20000000800 */
[----:B0-----:R-:W-:Y:S01]  /*34a0*/  SHF.R.U64 R12, R4, R6, R3 ;  /* 0x00000006040c7219 */ /* 0x001fe20000001203 */
[----:B------:R0:W0:Y:S01]  /*34b0*/  F2I.U32.TRUNC.NTZ R13, R0 ;  /* 0x00000000000d7305 */ /* 0x000022000020f000 */
[----:B------:R-:W-:-:S02]  /*34c0*/  ISETP.NE.AND.EX P0, PT, R27, RZ, PT, P0 ;  /* 0x000000ff1b00720c */ /* 0x000fc40003f05300 */
[----:B------:R-:W-:-:S03]  /*34d0*/  SHF.R.U32.HI R3, RZ, R6, R3 ;  /* 0x00000006ff037219 */ /* 0x000fc60000011603 */
[----:B------:R-:W0:Y:S01]  /*34e0*/  LDC R20, c[0x0][0x600] ;  /* 0x00018000ff147b82 */ /* 0x000e220000000800 */
[-CC-:B-1----:R-:W-:Y:S02]  /*34f0*/  SHF.R.U64 R10, R12, R8.reuse, R3.reuse ;  /* 0x000000080c0a7219 */ /* 0x182fe40000001203 */
[----:B------:R-:W-:-:S05]  /*3500*/  SHF.R.U32.HI R3, RZ, R8, R3 ;  /* 0x00000008ff037219 */ /* 0x000fca0000011603 */
[----:B------:R-:W1:Y:S01]  /*3510*/  LDC R28, c[0x0][0x648] ;  /* 0x00019200ff1c7b82 */ /* 0x000e620000000800 */
[-C--:B---3--:R-:W-:Y:S02]  /*3520*/  SHF.L.U32 R4, R5, R24.reuse, RZ ;  /* 0x0000001805047219 */ /* 0x088fe400000006ff */
[--C-:B------:R-:W-:Y:S02]  /*3530*/  SHF.R.U64 R14, R10, R24, R3.reuse ;  /* 0x000000180a0e7219 */ /* 0x100fe40000001203 */
[----:B------:R-:W-:Y:S02]  /*3540*/  LOP3.LUT R25, RZ, R4, RZ, 0x33, !PT ;  /* 0x00000004ff197212 */ /* 0x000fe400078e33ff */
[-C--:B------:R-:W-:Y:S01]  /*3550*/  SHF.R.U32.HI R5, RZ, R24.reuse, R3 ;  /* 0x00000018ff057219 */ /* 0x080fe20000011603 */
[----:B------:R-:W3:Y:S01]  /*3560*/  LDC R29, c[0x0][0x638] ;  /* 0x00018e00ff1d7b82 */ /* 0x000ee20000000800 */
[----:B------:R-:W-:Y:S01]  /*3570*/  SHF.L.U32 R32, R7, R24, RZ ;  /* 0x0000001807207219 */ /* 0x000fe200000006ff */
[----:B------:R-:W-:-:S06]  /*3580*/  IMAD.MOV.U32 R4, RZ, RZ, R14 ;  /* 0x000000ffff047224 */ /* 0x000fcc00078e000e */
[----:B------:R-:W0:Y:S01]  /*3590*/  LDC R30, c[0x0][0x610] ;  /* 0x00018400ff1e7b82 */ /* 0x000e220000000800 */
[----:B------:R-:W-:Y:S05]  /*35a0*/  @!P0 BRA `(.L_x_54) ;  /* 0x0000000000288947 */ /* 0x000fea0003800000 */
[----:B------:R-:W5:Y:S02]  /*35b0*/  LDC R3, c[0x0][0x64c] ;  /* 0x00019300ff037b82 */ /* 0x000f640000000800 */
[----:B-----5:R-:W-:-:S05]  /*35c0*/  IADD3 R3, P0, R14, R3, RZ ;  /* 0x000000030e037210 */ /* 0x020fca0007f1e0ff */
        /* <DEDUP_REMOVED lines=8> */
.L_x_54:
[----:B------:R-:W-:Y:S01]  /*3650*/  ISETP.NE.AND P0, PT, R19, 0x1, PT ;  /* 0x000000011300780c */ /* 0x000fe20003f05270 */
[----:B0-----:R-:W-:Y:S01]  /*3660*/  VIADD R7, R20, 0xffffffff ;  /* 0xffffffff14077836 */ /* 0x001fe20000000000 */
[----:B-1----:R-:W-:Y:S01]  /*3670*/  SHF.R.U64 R0, R4, R28, R5 ;  /* 0x0000001c04007219 */ /* 0x002fe20000001205 */
[----:B------:R-:W-:Y:S01]  /*3680*/  IMAD.MOV R13, RZ, RZ, -R13 ;  /* 0x000000ffff0d7224 */ /* 0x000fe200078e0a0d */
[----:B------:R-:W-:Y:S01]  /*3690*/  LOP3.LUT R5, R10, R25, RZ, 0xc0, !PT ;  /* 0x000000190a057212 */ /* 0x000fe200078ec0ff */
[----:B------:R-:W-:Y:S02]  /*36a0*/  IMAD.MOV.U32 R4, RZ, RZ, 0x1 ;  /* 0x00000001ff047424 */ /* 0x000fe400078e00ff */
[----:B------:R-:W-:Y:S02]  /*36b0*/  IMAD.MOV R3, RZ, RZ, -R0 ;  /* 0x000000ffff037224 */ /* 0x000fe400078e0a00 */
[----:B------:R-:W-:Y:S01]  /*36c0*/  IMAD R32, R32, R0, R5 ;  /* 0x0000000020207224 */ /* 0x000fe200078e0205 */
[----:B------:R-:W-:Y:S01]  /*36d0*/  LOP3.LUT R5, R12, R7, RZ, 0xc0, !PT ;  /* 0x000000070c057212 */ /* 0x000fe200078ec0ff */
[----:B---3--:R-:W-:-:S02]  /*36e0*/  IMAD R0, R3, R29, R14 ;  /* 0x0000001d03007224 */ /* 0x008fc400078e020e */
[----:B--2---:R-:W-:Y:S02]  /*36f0*/  @P0 IMAD R21, R15, R13, R22 ;  /* 0x0000000d0f150224 */ /* 0x004fe400078e0216 */
[----:B------:R-:W-:Y:S01]  /*3700*/  IMAD R3, R0, R20, R5 ;  /* 0x0000001400037224 */ /* 0x000fe200078e0205 */
[----:B------:R-:W-:Y:S01]  /*3710*/  PRMT R0, R4, 0x7610, R0 ;  /* 0x0000761004007816 */ /* 0x000fe20000000000 */
[----:B------:R-:W-:-:S05]  /*3720*/  IMAD R32, R32, R30, R21 ;  /* 0x0000001e20207224 */ /* 0x000fca00078e0215 */
[----:B------:R-:W-:Y:S02]  /*3730*/  SEL R22, R3, R32, !P0 ;  /* 0x0000002003167207 */ /* 0x000fe40004000000 */
[----:B------:R-:W-:-:S07]  /*3740*/  SEL R32, R32, R3, !P0 ;  /* 0x0000000320207207 */ /* 0x000fce0004000000 */
.L_x_52:
[----:B------:R-:W-:Y:S02]  /*3750*/  LOP3.LUT P0, RZ, R0, 0xff, RZ, 0xc0, !PT ;  /* 0x000000ff00ff7812 */ /* 0x000fe4000780c0ff */
[----:B------:R-:W-:-:S11]  /*3760*/  LOP3.LUT R44, R44, 0x1, RZ, 0x3c, !PT ;  /* 0x000000012c2c7812 */ /* 0x000fd600078e3cff */
[----:B------:R-:W-:Y:S05]  /*3770*/  @P0 BRA `(.L_x_55) ;  /* 0xffffffe000800947 */ /* 0x000fea000383ffff */
[----:B------:R-:W-:Y:S05]  /*3780*/  EXIT ;  /* 0x000000000000794d */ /* 0x000fea0003800000 */
.L_x_18:
[----:B------:R-:W-:-:S08]  /*3790*/  ISETP.NE.AND P0, PT, R5, RZ, PT ;  /* 0x000000ff0500720c */ /* 0x000fd00003f05270 */
[----:B--23-5:R-:W0:-:S00]  /*37a0*/  USETMAXREG.DEALLOC.CTAPOOL 0x28 ;  /* 0x00000028000079c8 */ /* 0x02ce0000080e0500 */
[----:B------:R-:W-:Y:S05]  /*37b0*/  @P0 EXIT ;  /* 0x000000000000094d */ /* 0x000fea0003800000 */
[----:B0-----:R-:W-:Y:S01]  /*37c0*/  LOP3.LUT P0, RZ, R8, 0xff, RZ, 0xc0, !PT ;  /* 0x000000ff08ff7812 */ /* 0x001fe2000780c0ff */
[----:B------:R-:W-:Y:S02]  /*37d0*/  IMAD.MOV.U32 R0, RZ, RZ, 0x1 ;  /* 0x00000001ff007424 */ /* 0x000fe400078e00ff */
[----:B------:R-:W-:-:S10]  /*37e0*/  IMAD.MOV.U32 R8, RZ, RZ, RZ ;  /* 0x000000ffff087224 */ /* 0x000fd400078e00ff */
[----:B------:R-:W-:Y:S05]  /*37f0*/  @!P0 BRA `(.L_x_56) ;  /* 0x0000000c003c8947 */ /* 0x000fea0003800000 */
[----:B------:R-:W0:Y:S01]  /*3800*/  S2R R12, SR_CgaCtaId ;  /* 0x00000000000c7919 */ /* 0x000e220000008800 */
[----:B------:R-:W-:Y:S01]  /*3810*/  LOP3.LUT P0, RZ, R4, 0x1f, RZ, 0xc0, !PT ;  /* 0x0000001f04ff7812 */ /* 0x000fe2000780c0ff */
[C---:B------:R-:W-:Y:S01]  /*3820*/  IMAD R5, R2.reuse, UR37, RZ ;  /* 0x0000002502057c24 */ /* 0x040fe2000f8e02ff */
[C---:B------:R-:W-:Y:S01]  /*3830*/  ISETP.NE.AND P2, PT, R3.reuse, RZ, PT ;  /* 0x000000ff0300720c */ /* 0x040fe20003f45270 */
[----:B------:R-:W-:Y:S01]  /*3840*/  ULDC UR5, c[0x0][0x658] ;  /* 0x0001960000057ab9 */ /* 0x000fe20000000800 */
[----:B------:R-:W-:Y:S01]  /*3850*/  ISETP.NE.OR P0, PT, R3, RZ, !P0 ;  /* 0x000000ff0300720c */ /* 0x000fe20004705670 */
[----:B------:R-:W-:Y:S01]  /*3860*/  IMAD.WIDE.U32 R2, R2, UR36, RZ ;  /* 0x0000002402027c25 */ /* 0x000fe2000f8e00ff */
[----:B------:R-:W-:Y:S01]  /*3870*/  UMOV UR6, 0xffffffff ;  /* 0xffffffff00067882 */ /* 0x000fe20000000000 */
[----:B------:R-:W-:Y:S01]  /*3880*/  BSSY B0, `(.L_x_56) ;  /* 0x00000c6000007945 */ /* 0x000fe20003800000 */
[----:B------:R-:W-:Y:S01]  /*3890*/  USHF.L.U32 UR6, UR6, UR5, URZ ;  /* 0x0000000506067299 */ /* 0x000fe2000800063f */
[----:B------:R-:W-:Y:S01]  /*38a0*/  IMAD.MOV.U32 R11, RZ, RZ, 0x1 ;  /* 0x00000001ff0b7424 */ /* 0x000fe200078e00ff */
[----:B------:R-:W-:Y:S01]  /*38b0*/  LOP3.LUT R9, R16, 0x2, RZ, 0xfc, !PT ;  /* 0x0000000210097812 */ /* 0x000fe200078efcff */
[----:B------:R-:W-:Y:S01]  /*38c0*/  IMAD.MOV.U32 R0, RZ, RZ, 0x1 ;  /* 0x00000001ff007424 */ /* 0x000fe200078e00ff */
[----:B------:R-:W-:Y:S01]  /*38d0*/  ULDC UR4, c[0x0][0x600] ;  /* 0x0001800000047ab9 */ /* 0x000fe20000000800 */
[----:B------:R-:W-:Y:S01]  /*38e0*/  IMAD.MOV.U32 R8, RZ, RZ, RZ ;  /* 0x000000ffff087224 */ /* 0x000fe200078e00ff */
[----:B------:R-:W-:Y:S01]  /*38f0*/  UMOV UR7, 0x1 ;  /* 0x0000000100077882 */ /* 0x000fe20000000000 */
[----:B------:R-:W-:Y:S01]  /*3900*/  IMAD.IADD R10, R5, 0x1, R3 ;  /* 0x00000001050a7824 */ /* 0x000fe200078e0203 */
[----:B------:R-:W-:-:S02]  /*3910*/  UIADD3 UR19, UR40, 0x1, URZ ;  /* 0x0000000128137890 */ /* 0x000fc4000fffe03f */
[----:B------:R-:W-:Y:S02]  /*3920*/  UIADD3 UR15, UR4, -0x1, URZ ;  /* 0xffffffff040f7890 */ /* 0x000fe4000fffe03f */
[----:B------:R-:W-:Y:S02]  /*3930*/  USHF.L.U32 UR17, UR7, UR5, URZ ;  /* 0x0000000507117299 */ /* 0x000fe4000800063f */
[----:B------:R-:W-:Y:S01]  /*3940*/  ULOP3.LUT UR16, URZ, UR6, URZ, 0x33, !UPT ;  /* 0x000000063f107292 */ /* 0x000fe2000f8e333f */
[----:B------:R-:W-:Y:S01]  /*3950*/  ULDC.64 UR20, c[0x0][0x198] ;  /* 0x0000660000147ab9 */ /* 0x000fe20000000a00 */
[C---:B0-----:R-:W-:Y:S02]  /*3960*/  IMAD.SHL.U32 R13, R12.reuse, 0x8, RZ ;  /* 0x000000080c0d7824 */ /* 0x041fe400078e00ff */
[----:B------:R-:W-:-:S03]  /*3970*/  IMAD.SHL.U32 R12, R12, 0x200, RZ ;  /* 0x000002000c0c7824 */ /* 0x000fc600078e00ff */
[----:B------:R-:W-:Y:S02]  /*3980*/  LOP3.LUT R13, R13, 0x8, RZ, 0xc0, !PT ;  /* 0x000000080d0d7812 */ /* 0x000fe400078ec0ff */
[----:B------:R-:W-:-:S07]  /*3990*/  LOP3.LUT R12, R12, 0x200, RZ, 0xc0, !PT ;  /* 0x000002000c0c7812 */ /* 0x000fce00078ec0ff */
.L_x_68:
[----:B------:R-:W-:-:S03]  /*39a0*/  UMOV UR4, 0xffffffff ;  /* 0xffffffff00047882 */ /* 0x000fc60000000000 */
[----:B------:R-:W-:Y:S05]  /*39b0*/  BRA.DIV UR4, `(.L_x_57) ;  /* 0x0000001a04707947 */ /* 0x000fea000b800000 */
[----:B------:R-:W-:-:S13]  /*39c0*/  ELECT P6, URZ, PT ;  /* 0x00000000003f782f */ /* 0x000fda00038c0000 */
.L_x_99:
[----:B------:R-:W0:Y:S01]  /*39d0*/  LDC R4, c[0x0][0x28c] ;  /* 0x0000a300ff047b82 */ /* 0x000e220000000800 */
[----:B------:R-:W-:Y:S01]  /*39e0*/  BSSY B1, `(.L_x_58) ;  /* 0x0000039000017945 */ /* 0x000fe20003800000 */
[----:B0-----:R-:W-:-:S13]  /*39f0*/  ISETP.LT.OR P6, PT, R4, 0x1, !P6 ;  /* 0x000000010400780c */ /* 0x001fda00077c1670 */
[----:B------:R-:W-:Y:S05]  /*3a00*/  @P6 BRA `(.L_x_59) ;  /* 0x0000000000d86947 */ /* 0x000fea0003800000 */
[----:B------:R-:W-:Y:S02]  /*3a10*/  IMAD R22, R22, 0x10, R13 ;  /* 0x0000001016167824 */ /* 0x000fe400078e020d */
[----:B------:R-:W-:Y:S02]  /*3a20*/  IMAD.SHL.U32 R32, R32, 0x40, RZ ;  /* 0x0000004020207824 */ /* 0x000fe400078e00ff */
[----:B------:R-:W-:Y:S02]  /*3a30*/  IMAD.MOV.U32 R20, RZ, RZ, RZ ;  /* 0x000000ffff147224 */ /* 0x000fe400078e00ff */
[----:B------:R-:W-:Y:S02]  /*3a40*/  IMAD.U32 R21, RZ, RZ, UR19 ;  /* 0x00000013ff157e24 */ /* 0x000fe4000f8e00ff */
[----:B------:R-:W-:Y:S02]  /*3a50*/  IMAD.MOV.U32 R4, RZ, RZ, R0 ;  /* 0x000000ffff047224 */ /* 0x000fe400078e0000 */
[----:B------:R-:W-:-:S07]  /*3a60*/  IMAD.MOV.U32 R5, RZ, RZ, R8 ;  /* 0x000000ffff057224 */ /* 0x000fce00078e0008 */
.L_x_63:
[----:B------:R-:W0:Y:S01]  /*3a70*/  S2R R7, SR_CgaCtaId ;  /* 0x0000000000077919 */ /* 0x000e220000008800 */
[----:B------:R-:W-:-:S04]  /*3a80*/  MOV R6, 0x400 ;  /* 0x0000040000067802 */ /* 0x000fc80000000f00 */
[----:B0-----:R-:W-:Y:S02]  /*3a90*/  LEA R14, R7, R6, 0x18 ;  /* 0x00000006070e7211 */ /* 0x001fe400078ec0ff */
[----:B------:R-:W-:Y:S01]  /*3aa0*/  SHF.L.U32 R6, R4, 0x1f, RZ ;  /* 0x0000001f04067819 */ /* 0x000fe200000006ff */
[----:B------:R-:W0:Y:S02]  /*3ab0*/  @!P2 LDC R7, c[0x0][0x500] ;  /* 0x00014000ff07ab82 */ /* 0x000e240000000800 */
[----:B------:R-:W-:-:S04]  /*3ac0*/  IMAD R15, R5, 0x8, R14 ;  /* 0x00000008050f7824 */ /* 0x000fc800078e020e */
[----:B------:R-:W1:Y:S02]  /*3ad0*/  SYNCS.PHASECHK.TRANS64.TRYWAIT P1, [R15+URZ+0xb0], R6 ;  /* 0x0000b0060f0075a7 */ /* 0x000e64000802017f */
[----:B-1----:R-:W-:Y:S05]  /*3ae0*/  @!P1 BRA `(.L_x_60) ;  /* 0x0000001800449947 */ /* 0x002fea0003800000 */
.L_x_100:
[----:B-1----:R-:W-:Y:S01]  /*3af0*/  PRMT R6, R9, 0x9910, RZ ;  /* 0x0000991009067816 */ /* 0x002fe200000000ff */
[----:B0-----:R0:W-:Y:S03]  /*3b00*/  @!P2 SYNCS.ARRIVE.TRANS64 RZ, [R15+URZ], R7 ;  /* 0x000000070fffa9a7 */ /* 0x0011e6000800003f */
[----:B------:R-:W-:-:S13]  /*3b10*/  ISETP.NE.AND P1, PT, R6, 0x2, PT ;  /* 0x000000020600780c */ /* 0x000fda0003f25270 */
[----:B0-----:R-:W-:Y:S05]  /*3b20*/  @P1 BRA `(.L_x_61) ;  /* 0x0000000000041947 */ /* 0x001fea0003800000 */
[----:B------:R-:W-:Y:S01]  /*3b30*/  BPT.TRAP 0x1 ;  /* 0x000000040000795c */ /* 0x000fe20000300000 */
.L_x_61:
[----:B------:R-:W-:Y:S05]  /*3b40*/  @P0 BRA `(.L_x_62) ;  /* 0x0000000000040947 */ /* 0x000fea0003800000 */
[----:B------:R-:W-:Y:S01]  /*3b50*/  BPT.TRAP 0x1 ;  /* 0x000000040000795c */ /* 0x000fe20000300000 */
.L_x_62:
[----:B------:R-:W-:Y:S01]  /*3b60*/  IMAD R6, R5, 0x400, R12 ;  /* 0x0000040005067824 */ /* 0x000fe200078e020c */
[----:B------:R-:W-:Y:S01]  /*3b70*/  R2UR UR9, R15 ;  /* 0x000000000f0972ca */ /* 0x000fe200000e0000 */
[--C-:B------:R-:W-:Y:S01]  /*3b80*/  IMAD R7, R5, 0x2000, R14.reuse ;  /* 0x0000200005077824 */ /* 0x100fe200078e020e */
[----:B------:R-:W-:Y:S01]  /*3b90*/  UIADD3 UR4, UP0, UR20, 0xf0, URZ ;  /* 0x000000f014047890 */ /* 0x000fe2000ff1e03f */
[----:B------:R-:W-:Y:S01]  /*3ba0*/  IMAD R6, R6, 0x2, R14 ;  /* 0x0000000206067824 */ /* 0x000fe200078e020e */
[----:B------:R-:W-:Y:S01]  /*3bb0*/  R2UR UR11, R32 ;  /* 0x00000000200b72ca */ /* 0x000fe200000e0000 */
[----:B------:R-:W-:Y:S01]  /*3bc0*/  VIADD R21, R21, 0xffffffff ;  /* 0xffffffff15157836 */ /* 0x000fe20000000000 */
[----:B------:R-:W-:Y:S01]  /*3bd0*/  R2UR UR5, R7 ;  /* 0x00000000070572ca */ /* 0x000fe200000e0000 */
[----:B------:R-:W-:Y:S01]  /*3be0*/  UIADD3 UR22, UP1, UR20, 0x1f0, URZ ;  /* 0x000001f014167890 */ /* 0x000fe2000ff3e03f */
[----:B------:R-:W-:Y:S01]  /*3bf0*/  R2UR UR8, R6 ;  /* 0x00000000060872ca */ /* 0x000fe200000e0000 */
[----:B------:R-:W-:Y:S01]  /*3c00*/  VIADD R5, R5, 0x1 ;  /* 0x0000000105057836 */ /* 0x000fe20000000000 */
[----:B------:R-:W-:Y:S01]  /*3c10*/  R2UR UR10, R20 ;  /* 0x00000000140a72ca */ /* 0x000fe200000e0000 */
[----:B------:R-:W-:Y:S01]  /*3c20*/  UIADD3.X UR23, URZ, UR21, URZ, UP1, !UPT ;  /* 0x000000153f177290 */ /* 0x000fe20008ffe43f */
[----:B------:R-:W-:Y:S01]  /*3c30*/  R2UR UR12, R23 ;  /* 0x00000000170c72ca */ /* 0x000fe200000e0000 */
[----:B------:R-:W-:Y:S01]  /*3c40*/  UMOV UR6, 0x0 ;  /* 0x0000000000067882 */ /* 0x000fe20000000000 */
[----:B------:R-:W-:Y:S01]  /*3c50*/  R2UR UR18, R22 ;  /* 0x00000000161272ca */ /* 0x000fe200000e0000 */
[----:B------:R-:W-:Y:S01]  /*3c60*/  UMOV UR7, 0x10000000 ;  /* 0x1000000000077882 */ /* 0x000fe20000000000 */
[----:B------:R-:W-:Y:S01]  /*3c70*/  ISETP.GT.AND P3, PT, R21, 0x1, PT ;  /* 0x000000011500780c */ /* 0x000fe20003f64270 */
[----:B------:R-:W-:Y:S01]  /*3c80*/  UMOV UR24, 0x30000 ;  /* 0x0003000000187882 */ /* 0x000fe20000000000 */
[C---:B------:R-:W-:Y:S01]  /*3c90*/  ISETP.NE.AND P1, PT, R5.reuse, 0x16, PT ;  /* 0x000000160500780c */ /* 0x040fe20003f25270 */
[----:B------:R-:W-:Y:S01]  /*3ca0*/  UIADD3 UR13, UR5, 0x280, URZ ;  /* 0x00000280050d7890 */ /* 0x000fe2000fffe03f */
[----:B------:R-:W-:Y:S01]  /*3cb0*/  VIADD R20, R20, 0x40 ;  /* 0x0000004014147836 */ /* 0x000fe20000000000 */
[----:B------:R-:W-:Y:S01]  /*3cc0*/  UIADD3.X UR5, URZ, UR21, URZ, UP0, !UPT ;  /* 0x000000153f057290 */ /* 0x000fe200087fe43f */
[----:B------:R-:W-:Y:S01]  /*3cd0*/  SEL R7, RZ, 0x1, P1 ;  /* 0x00000001ff077807 */ /* 0x000fe20000800000 */
[----:B------:R-:W-:Y:S01]  /*3ce0*/  UIADD3 UR14, UR8, 0x2c280, URZ ;  /* 0x0002c280080e7890 */ /* 0x000fe2000fffe03f */
[----:B------:R-:W-:-:S02]  /*3cf0*/  SEL R5, R5, RZ, P1 ;  /* 0x000000ff05057207 */ /* 0x000fc40000800000 */
[----:B------:R-:W-:Y:S01]  /*3d00*/  UMOV UR8, UR13 ;  /* 0x0000000d00087c82 */ /* 0x000fe20008000000 */
[----:B------:R-:W-:-:S03]  /*3d10*/  LOP3.LUT R4, R4, R7, RZ, 0x3c, !PT ;  /* 0x0000000704047212 */ /* 0x000fc600078e3cff */
[----:B------:R0:W-:Y:S02]  /*3d20*/  UTMALDG.3D [UR8], [UR4], desc[UR6] ;  /* 0x00000608040075b4 */ /* 0x0001e40008011000 */
[----:B0-----:R-:W-:Y:S01]  /*3d30*/  UMOV UR8, UR14 ;  /* 0x0000000e00087c82 */ /* 0x001fe20008000000 */
[----:B------:R-:W-:Y:S02]  /*3d40*/  UMOV UR11, UR18 ;  /* 0x00000012000b7c82 */ /* 0x000fe40008000000 */
[----:B------:R0:W-:Y:S02]  /*3d50*/  UTMALDG.3D.MULTICAST [UR8], [UR22], UR24, desc[UR6] ;  /* 0x00000608160073b4 */ /* 0x0001e40008011818 */
[----:B0-----:R-:W-:Y:S05]  /*3d60*/  @P3 BRA `(.L_x_63) ;  /* 0xfffffffc00403947 */ /* 0x001fea000383ffff */
.L_x_59:
[----:B------:R-:W-:Y:S05]  /*3d70*/  BSYNC B1 ;  /* 0x0000000000017941 */ /* 0x000fea0003800000 */
.L_x_58:
[----:B------:R-:W-:Y:S01]  /*3d80*/  LOP3.LUT P4, RZ, R11, 0xff, RZ, 0xc0, !PT ;  /* 0x000000ff0bff7812 */ /* 0x000fe2000788c0ff */
[----:B------:R-:W-:Y:S01]  /*3d90*/  VIADD R8, R8, UR40 ;  /* 0x0000002808087c36 */ /* 0x000fe20008000000 */
[----:B------:R-:W-:Y:S01]  /*3da0*/  ULDC.64 UR4, c[0x0][0x650] ;  /* 0x0001940000047ab9 */ /* 0x000fe20000000a00 */
[----:B------:R-:W-:Y:S01]  /*3db0*/  IMAD.U32 R7, RZ, RZ, UR40 ;  /* 0x00000028ff077e24 */ /* 0x000fe2000f8e00ff */
[----:B------:R-:W-:Y:S01]  /*3dc0*/  UISETP.GE.U32.AND UP0, UPT, UR40, 0x16, UPT ;  /* 0x000000162800788c */ /* 0x000fe2000bf06070 */
[----:B------:R-:W-:Y:S01]  /*3dd0*/  BSSY B1, `(.L_x_64) ;  /* 0x000006e000017945 */ /* 0x000fe20003800000 */
[----:B------:R-:W-:Y:S01]  /*3de0*/  ISETP.GT.U32.AND P1, PT, R8, 0x15, PT ;  /* 0x000000150800780c */ /* 0x000fe20003f24070 */
[----:B------:R-:W-:Y:S01]  /*3df0*/  IMAD.MOV.U32 R32, RZ, RZ, -0x1 ;  /* 0xffffffffff207424 */ /* 0x000fe200078e00ff */
[----:B------:R-:W-:Y:S01]  /*3e00*/  PRMT R11, RZ, 0x7610, R11 ;  /* 0x00007610ff0b7816 */ /* 0x000fe2000000000b */
[----:B------:R-:W-:Y:S01]  /*3e10*/  IMAD.MOV.U32 R22, RZ, RZ, -0x1 ;  /* 0xffffffffff167424 */ /* 0x000fe200078e00ff */
[----:B------:R-:W-:Y:S01]  /*3e20*/  ISETP.LT.U32.AND P1, PT, R7, 0x16, P1 ;  /* 0x000000160700780c */ /* 0x000fe20000f21070 */
[----:B------:R-:W-:Y:S01]  /*3e30*/  IMAD.MOV.U32 R23, RZ, RZ, -0x1 ;  /* 0xffffffffff177424 */ /* 0x000fe200078e00ff */
[----:B------:R-:W-:Y:S01]  /*3e40*/  PLOP3.LUT P3, PT, PT, PT, UP0, 0x80, 0x0 ;  /* 0x000000000000781c */ /* 0x000fe20003f6f008 */
[----:B------:R-:W0:Y:S01]  /*3e50*/  @P4 S2R R5, SR_CgaCtaId ;  /* 0x0000000000054919 */ /* 0x000e220000008800 */
[----:B------:R-:W-:-:S04]  /*3e60*/  @P4 MOV R4, 0x400 ;  /* 0x0000040000044802 */ /* 0x000fc80000000f00 */
[----:B0-----:R-:W-:Y:S01]  /*3e70*/  @P4 LEA R6, R5, R4, 0x18 ;  /* 0x0000000405064211 */ /* 0x001fe200078ec0ff */
[----:B------:R-:W-:-:S03]  /*3e80*/  IMAD.WIDE.U32 R4, R8, -0x45d1745d, RZ ;  /* 0xba2e8ba308047825 */ /* 0x000fc600078e00ff */
[----:B------:R0:W-:Y:S01]  /*3e90*/  @P4 SYNCS.ARRIVE.TRANS64.A1T0 RZ, [R6+URZ+0x198], RZ ;  /* 0x000198ff06ff49a7 */ /* 0x0001e2000810003f */
[----:B------:R-:W-:Y:S02]  /*3ea0*/  IADD3 R18, P4, R18, R2, RZ ;  /* 0x0000000212127210 */ /* 0x000fe40007f9e0ff */
[----:B------:R-:W-:Y:S02]  /*3eb0*/  SHF.R.U32.HI R7, RZ, 0x4, R5 ;  /* 0x00000004ff077819 */ /* 0x000fe40000011605 */
[----:B------:R-:W-:Y:S01]  /*3ec0*/  SEL R5, RZ, 0x1, !P1 ;  /* 0x00000001ff057807 */ /* 0x000fe20004800000 */
[----:B------:R-:W-:Y:S01]  /*3ed0*/  IMAD.X R17, R17, 0x1, R10, P4 ;  /* 0x0000000111117824 */ /* 0x000fe200020e060a */
[----:B------:R-:W-:Y:S01]  /*3ee0*/  ISETP.GE.U32.AND P1, PT, R18, UR4, PT ;  /* 0x0000000412007c0c */ /* 0x000fe2000bf26070 */
[----:B------:R-:W-:Y:S01]  /*3ef0*/  IMAD R8, R7, -0x16, R8 ;  /* 0xffffffea07087824 */ /* 0x000fe200078e0208 */
[----:B------:R-:W-:Y:S02]  /*3f00*/  LOP3.LUT R0, R0, R5, RZ, 0x3c, !PT ;  /* 0x0000000500007212 */ /* 0x000fe400078e3cff */
[----:B------:R-:W-:-:S02]  /*3f10*/  ISETP.GE.U32.AND.EX P1, PT, R17, UR5, PT, P1 ;  /* 0x0000000511007c0c */ /* 0x000fc4000bf26110 */
[----:B------:R-:W-:Y:S02]  /*3f20*/  @P3 LOP3.LUT R0, R0, 0x1, R7, 0x78, !PT ;  /* 0x0000000100003812 */ /* 0x000fe400078e7807 */
[----:B------:R-:W-:-:S09]  /*3f30*/  PRMT R4, RZ, 0x7610, R4 ;  /* 0x00007610ff047816 */ /* 0x000fd20000000004 */
[----:B0-----:R-:W-:Y:S05]  /*3f40*/  @P1 BRA `(.L_x_65) ;  /* 0x0000000400581947 */ /* 0x001fea0003800000 */
[----:B------:R-:W0:Y:S01]  /*3f50*/  S2R R14, SR_CTAID.X ;  /* 0x00000000000e7919 */ /* 0x000e220000002500 */
[----:B------:R-:W-:Y:S01]  /*3f60*/  ULDC.64 UR4, c[0x0][0x628] ;  /* 0x00018a0000047ab9 */ /* 0x000fe20000000a00 */
[----:B------:R-:W-:Y:S01]  /*3f70*/  ULDC UR7, c[0x0][0x630] ;  /* 0x00018c0000077ab9 */ /* 0x000fe20000000800 */
[----:B------:R-:W-:Y:S01]  /*3f80*/  ISETP.NE.U32.AND P1, PT, RZ, UR4, PT ;  /* 0x00000004ff007c0c */ /* 0x000fe2000bf25070 */
[----:B------:R-:W1:Y:S01]  /*3f90*/  S2R R15, SR_CTAID.Y ;  /* 0x00000000000f7919 */ /* 0x000e620000002600 */
[----:B------:R-:W-:Y:S01]  /*3fa0*/  ULDC UR8, c[0x0][0x150] ;  /* 0x0000540000087ab9 */ /* 0x000fe20000000800 */
[----:B------:R-:W-:Y:S01]  /*3fb0*/  IMAD.MOV.U32 R4, RZ, RZ, R18 ;  /* 0x000000ffff047224 */ /* 0x000fe200078e0012 */
[----:B------:R-:W-:Y:S01]  /*3fc0*/  ISETP.NE.AND.EX P1, PT, RZ, UR5, PT, P1 ;  /* 0x00000005ff007c0c */ /* 0x000fe2000bf25310 */
[----:B------:R-:W-:Y:S01]  /*3fd0*/  IMAD.MOV.U32 R5, RZ, RZ, R17 ;  /* 0x000000ffff057224 */ /* 0x000fe200078e0011 */
[----:B0-----:R-:W-:-:S11]  /*3fe0*/  I2FP.F32.U32 R20, R14 ;  /* 0x0000000e00147245 */ /* 0x001fd60000201000 */
[----:B------:R-:W-:Y:S05]  /*3ff0*/  @!P1 BRA `(.L_x_66) ;  /* 0x0000000000289947 */ /* 0x000fea0003800000 */
[----:B------:R-:W-:Y:S02]  /*4000*/  ULDC UR6, c[0x0][0x634] ;  /* 0x00018d0000067ab9 */ /* 0x000fe40000000800 */
[----:B------:R-:W-:-:S05]  /*4010*/  IADD3 R5, P1, R18, UR6, RZ ;  /* 0x0000000612057c10 */ /* 0x000fca000ff3e0ff */
[----:B------:R-:W-:-:S04]  /*4020*/  IMAD.X R21, RZ, RZ, R17, P1 ;  /* 0x000000ffff157224 */ /* 0x000fc800008e0611 */
[----:B------:R-:W-:-:S04]  /*4030*/  IMAD.WIDE.U32 R6, R21, UR4, RZ ;  /* 0x0000000415067c25 */ /* 0x000fc8000f8e00ff */
[----:B------:R-:W-:-:S04]  /*4040*/  IMAD.WIDE.U32 R6, P1, R5, UR5, R6 ;  /* 0x0000000505067c25 */ /* 0x000fc8000f820006 */
[----:B------:R-:W-:-:S04]  /*4050*/  IMAD.WIDE.U32 R4, R5, UR4, RZ ;  /* 0x0000000405047c25 */ /* 0x000fc8000f8e00ff */
[----:B------:R-:W-:Y:S01]  /*4060*/  IMAD.MOV.U32 R4, RZ, RZ, R7 ;  /* 0x000000ffff047224 */ /* 0x000fe200078e0007 */
[----:B------:R-:W-:Y:S01]  /*4070*/  IADD3 RZ, P3, R5, R6, RZ ;  /* 0x0000000605ff7210 */ /* 0x000fe20007f7e0ff */
[----:B------:R-:W-:-:S04]  /*4080*/  IMAD.X R5, RZ, RZ, RZ, P1 ;  /* 0x000000ffff057224 */ /* 0x000fc800008e06ff */
[----:B------:R-:W-:-:S08]  /*4090*/  IMAD.WIDE.U32.X R4, R21, UR5, R4, P3 ;  /* 0x0000000515047c25 */ /* 0x000fd000098e0404 */
.L_x_66:
[--C-:B------:R-:W-:Y:S01]  /*40a0*/  SHF.R.U64 R23, R4, UR7, R5.reuse ;  /* 0x0000000704177c19 */ /* 0x100fe20008001205 */
[----:B------:R-:W-:Y:S01]  /*40b0*/  FMUL R20, R20, UR8 ;  /* 0x0000000814147c20 */ /* 0x000fe20008400000 */
[----:B------:R-:W-:Y:S01]  /*40c0*/  SHF.R.U32.HI R4, RZ, UR7, R5 ;  /* 0x00000007ff047c19 */ /* 0x000fe20008011605 */
[----:B------:R-:W0:Y:S01]  /*40d0*/  LDC R25, c[0x0][0x144] ;  /* 0x00005100ff197b82 */ /* 0x000e220000000800 */
[----:B------:R-:W-:Y:S01]  /*40e0*/  IADD3 R21, P1, RZ, -R23, RZ ;  /* 0x80000017ff157210 */ /* 0x000fe20007f3e0ff */
[----:B------:R-:W-:Y:S01]  /*40f0*/  ULDC UR6, c[0x0][0x154] ;  /* 0x0000550000067ab9 */ /* 0x000fe20000000800 */
[----:B-1----:R-:W-:Y:S01]  /*4100*/  I2FP.F32.U32 R5, R15 ;  /* 0x0000000f00057245 */ /* 0x002fe20000201000 */
[----:B------:R-:W1:Y:S01]  /*4110*/  F2I.U32.TRUNC.NTZ R20, R20 ;  /* 0x0000001400147305 */ /* 0x000e62000020f000 */
[----:B------:R-:W-:Y:S01]  /*4120*/  ULDC.64 UR4, c[0x0][0x620] ;  /* 0x0001880000047ab9 */ /* 0x000fe20000000a00 */
[----:B------:R-:W-:Y:S01]  /*4130*/  IMAD.X R4, RZ, RZ, ~R4, P1 ;  /* 0x000000ffff047224 */ /* 0x000fe200008e0e04 */
[----:B------:R-:W-:Y:S01]  /*4140*/  ISETP.NE.AND P4, PT, R19, 0x1, PT ;  /* 0x000000011300780c */ /* 0x000fe20003f85270 */
[----:B------:R-:W-:Y:S01]  /*4150*/  FMUL R6, R5, UR6 ;  /* 0x0000000605067c20 */ /* 0x000fe20008400000 */
[----:B------:R-:W2:Y:S01]  /*4160*/  LDC R22, c[0x0][0x148] ;  /* 0x00005200ff167b82 */ /* 0x000ea20000000800 */
[----:B------:R-:W-:Y:S01]  /*4170*/  IMAD R4, R4, UR4, RZ ;  /* 0x0000000404047c24 */ /* 0x000fe2000f8e02ff */
[----:B------:R-:W-:Y:S01]  /*4180*/  ULDC.64 UR6, c[0x0][0x640] ;  /* 0x0001900000067ab9 */ /* 0x000fe20000000a00 */
[----:B------:R-:W-:Y:S01]  /*4190*/  IMAD.MOV.U32 R5, RZ, RZ, R17 ;  /* 0x000000ffff057224 */ /* 0x000fe200078e0011 */
[----:B------:R-:W-:Y:S01]  /*41a0*/  ISETP.NE.U32.AND P1, PT, RZ, UR6, PT ;  /* 0x00000006ff007c0c */ /* 0x000fe2000bf25070 */
[----:B------:R-:W3:Y:S01]  /*41b0*/  F2I.U32.TRUNC.NTZ R6, R6 ;  /* 0x0000000600067305 */ /* 0x000ee2000020f000 */
[----:B------:R-:W-:-:S02]  /*41c0*/  IMAD R7, R21, UR5, R4 ;  /* 0x0000000515077c24 */ /* 0x000fc4000f8e0204 */
[----:B------:R-:W-:Y:S01]  /*41d0*/  IMAD.MOV.U32 R4, RZ, RZ, R18 ;  /* 0x000000ffff047224 */ /* 0x000fe200078e0012 */
[----:B------:R-:W-:Y:S01]  /*41e0*/  ISETP.NE.AND.EX P1, PT, RZ, UR7, PT, P1 ;  /* 0x00000007ff007c0c */ /* 0x000fe2000bf25310 */
[----:B-1----:R-:W-:Y:S02]  /*41f0*/  IMAD.MOV R20, RZ, RZ, -R20 ;  /* 0x000000ffff147224 */ /* 0x002fe400078e0a14 */
[----:B------:R-:W-:Y:S01]  /*4200*/  IMAD.WIDE.U32 R4, R21, UR4, R4 ;  /* 0x0000000415047c25 */ /* 0x000fe2000f8e0004 */
[----:B------:R-:W-:-:S03]  /*4210*/  ULDC UR4, c[0x0][0x618] ;  /* 0x0001860000047ab9 */ /* 0x000fc60000000800 */
[----:B------:R-:W-:Y:S02]  /*4220*/  IMAD.IADD R5, R5, 0x1, R7 ;  /* 0x0000000105057824 */ /* 0x000fe400078e0207 */
[----:B0-----:R-:W-:-:S03]  /*4230*/  IMAD R14, R25, R20, R14 ;  /* 0x00000014190e7224 */ /* 0x001fc600078e020e */
[--C-:B------:R-:W-:Y:S01]  /*4240*/  SHF.R.U64 R20, R4, UR4, R5.reuse ;  /* 0x0000000404147c19 */ /* 0x100fe20008001205 */
[----:B---3--:R-:W-:Y:S01]  /*4250*/  IMAD.MOV R4, RZ, RZ, -R6 ;  /* 0x000000ffff047224 */ /* 0x008fe200078e0a06 */
[----:B------:R-:W-:Y:S01]  /*4260*/  SHF.R.U32.HI R5, RZ, UR4, R5 ;  /* 0x00000004ff057c19 */ /* 0x000fe20008011605 */
[----:B------:R-:W-:Y:S02]  /*4270*/  ULDC UR4, c[0x0][0x608] ;  /* 0x0001820000047ab9 */ /* 0x000fe40000000800 */
[----:B--2---:R-:W-:Y:S01]  /*4280*/  @P4 IMAD R14, R22, R4, R15 ;  /* 0x00000004160e4224 */ /* 0x004fe200078e020f */
[--C-:B------:R-:W-:Y:S02]  /*4290*/  SHF.R.U64 R22, R20, UR4, R5.reuse ;  /* 0x0000000414167c19 */ /* 0x100fe40008001205 */
[----:B------:R-:W-:Y:S01]  /*42a0*/  SHF.R.U32.HI R5, RZ, UR4, R5 ;  /* 0x00000004ff057c19 */ /* 0x000fe20008011605 */
[----:B------:R-:W-:-:S03]  /*42b0*/  ULDC UR4, c[0x0][0x658] ;  /* 0x0001960000047ab9 */ /* 0x000fc60000000800 */
[--C-:B------:R-:W-:Y:S02]  /*42c0*/  SHF.R.U64 R15, R22, UR4, R5.reuse ;  /* 0x00000004160f7c19 */ /* 0x100fe40008001205 */
[----:B------:R-:W-:-:S03]  /*42d0*/  SHF.R.U32.HI R21, RZ, UR4, R5 ;  /* 0x00000004ff157c19 */ /* 0x000fc60008011605 */
[----:B------:R-:W-:Y:S02]  /*42e0*/  IMAD.MOV.U32 R6, RZ, RZ, R15 ;  /* 0x000000ffff067224 */ /* 0x000fe400078e000f */
[----:B------:R-:W-:Y:S01]  /*42f0*/  IMAD.MOV.U32 R5, RZ, RZ, R21 ;  /* 0x000000ffff057224 */ /* 0x000fe200078e0015 */
[----:B------:R-:W-:Y:S06]  /*4300*/  @!P1 BRA `(.L_x_67) ;  /* 0x00000000002c9947 */ /* 0x000fec0003800000 */
        /* <DEDUP_REMOVED lines=9> */
[----:B------:R-:W-:-:S04]  /*43a0*/  IMAD.WIDE.U32.X R4, R21, UR7, R4, P3 ;  /* 0x0000000715047c25 */ /* 0x000fc800098e0404 */
[----:B------:R-:W-:-:S07]  /*43b0*/  IMAD.MOV.U32 R6, RZ, RZ, R4 ;  /* 0x000000ffff067224 */ /* 0x000fce00078e0004 */
.L_x_67:
[----:B------:R-:W-:Y:S01]  /*43c0*/  ULDC UR4, c[0x0][0x648] ;  /* 0x0001920000047ab9 */ /* 0x000fe20000000800 */
[----:B------:R-:W-:Y:S01]  /*43d0*/  LOP3.LUT R4, R22, UR16, RZ, 0xc0, !PT ;  /* 0x0000001016047c12 */ /* 0x000fe2000f8ec0ff */
[----:B------:R-:W-:Y:S01]  /*43e0*/  ULDC UR5, c[0x0][0x610] ;  /* 0x0001840000057ab9 */ /* 0x000fe20000000800 */
[----:B------:R-:W-:Y:S01]  /*43f0*/  SHF.R.U64 R5, R6, UR4, R5 ;  /* 0x0000000406057c19 */ /* 0x000fe20008001205 */
[----:B------:R-:W-:Y:S01]  /*4400*/  ULDC UR4, c[0x0][0x638] ;  /* 0x00018e0000047ab9 */ /* 0x000fe20000000800 */
[----:B------:R-:W-:-:S03]  /*4410*/  LOP3.LUT R20, R20, UR15, RZ, 0xc0, !PT ;  /* 0x0000000f14147c12 */ /* 0x000fc6000f8ec0ff */
[----:B------:R-:W-:Y:S02]  /*4420*/  IMAD.MOV R6, RZ, RZ, -R5 ;  /* 0x000000ffff067224 */ /* 0x000fe400078e0a05 */
[----:B------:R-:W-:Y:S02]  /*4430*/  IMAD R5, R5, UR17, R4 ;  /* 0x0000001105057c24 */ /* 0x000fe4000f8e0204 */
[----:B------:R-:W-:Y:S01]  /*4440*/  IMAD R15, R6, UR4, R15 ;  /* 0x00000004060f7c24 */ /* 0x000fe2000f8e020f */
[----:B------:R-:W-:Y:S01]  /*4450*/  ULDC UR4, c[0x0][0x600] ;  /* 0x0001800000047ab9 */ /* 0x000fe20000000800 */
[----:B------:R-:W-:Y:S02]  /*4460*/  IMAD R14, R5, UR5, R14 ;  /* 0x00000005050e7c24 */ /* 0x000fe4000f8e020e */
[----:B------:R-:W-:Y:S02]  /*4470*/  IMAD R15, R15, UR4, R20 ;  /* 0x000000040f0f7c24 */ /* 0x000fe4000f8e0214 */
[----:B------:R-:W-:-:S03]  /*4480*/  IMAD.MOV.U32 R4, RZ, RZ, 0x1 ;  /* 0x00000001ff047424 */ /* 0x000fc600078e00ff */
[----:B------:R-:W-:Y:S02]  /*4490*/  SEL R22, R15, R14, !P4 ;  /* 0x0000000e0f167207 */ /* 0x000fe40006000000 */
[----:B------:R-:W-:-:S07]  /*44a0*/  SEL R32, R14, R15, !P4 ;  /* 0x0000000f0e207207 */ /* 0x000fce0006000000 */
.L_x_65:
[----:B------:R-:W-:Y:S05]  /*44b0*/  BSYNC B1 ;  /* 0x0000000000017941 */ /* 0x000fea0003800000 */
.L_x_64:
[----:B------:R-:W-:-:S13]  /*44c0*/  LOP3.LUT P1, RZ, R4, 0xff, RZ, 0xc0, !PT ;  /* 0x000000ff04ff7812 */ /* 0x000fda000782c0ff */
[----:B------:R-:W-:Y:S05]  /*44d0*/  @P1 BRA `(.L_x_68) ;  /* 0xfffffff400301947 */ /* 0x000fea000383ffff */
[----:B------:R-:W-:Y:S05]  /*44e0*/  BSYNC B0 ;  /* 0x0000000000007941 */ /* 0x000fea0003800000 */
.L_x_56:
[----:B------:R-:W-:-:S03]  /*44f0*/  UMOV UR4, 0xffffffff ;  /* 0xffffffff00047882 */ /* 0x000fc60000000000 */
[----:B------:R-:W-:Y:S05]  /*4500*/  BRA.DIV UR4, `(.L_x_69) ;  /* 0x0000000e04d07947 */ /* 0x000fea000b800000 */
[----:B------:R-:W-:-:S13]  /*4510*/  ELECT P6, URZ, PT ;  /* 0x00000000003f782f */ /* 0x000fda00038c0000 */
.L_x_103:
[----:B------:R-:W-:Y:S04]  /*4520*/  BSSY B0, `(.L_x_70) ;  /* 0x00000cd000007945 */ /* 0x000fe80003800000 */
[----:B------:R-:W-:Y:S05]  /*4530*/  @!P6 BRA `(.L_x_71) ;  /* 0x0000000c002ce947 */ /* 0x000fea0003800000 */
[----:B------:R-:W-:-:S04]  /*4540*/  LOP3.LUT R16, R16, 0x2, RZ, 0xfc, !PT ;  /* 0x0000000210107812 */ /* 0x000fc800078efcff */
[----:B------:R-:W-:-:S13]  /*4550*/  ISETP.NE.AND P0, PT, R16, 0x3, PT ;  /* 0x000000031000780c */ /* 0x000fda0003f05270 */
[----:B------:R-:W-:Y:S05]  /*4560*/  @!P0 BRA `(.L_x_72) ;  /* 0x0000000000048947 */ /* 0x000fea0003800000 */
[----:B------:R-:W-:Y:S01]  /*4570*/  BPT.TRAP 0x1 ;  /* 0x000000040000795c */ /* 0x000fe20000300000 */
.L_x_72:
[----:B------:R-:W0:Y:S01]  /*4580*/  S2R R3, SR_CgaCtaId ;  /* 0x0000000000037919 */ /* 0x000e220000008800 */
[----:B------:R-:W-:-:S04]  /*4590*/  MOV R2, 0x400 ;  /* 0x0000040000027802 */ /* 0x000fc80000000f00 */
[----:B0-----:R-:W-:Y:S02]  /*45a0*/  LEA R3, R3, R2, 0x18 ;  /* 0x0000000203037211 */ /* 0x001fe400078ec0ff */
[----:B------:R-:W-:-:S03]  /*45b0*/  SHF.L.U32 R2, R0, 0x1f, RZ ;  /* 0x0000001f00027819 */ /* 0x000fc600000006ff */
[----:B------:R-:W-:-:S04]  /*45c0*/  VIADD R3, R3, 0xb0 ;  /* 0x000000b003037836 */ /* 0x000fc80000000000 */
[C---:B------:R-:W-:Y:S02]  /*45d0*/  IMAD R7, R8.reuse, 0x8, R3 ;  /* 0x0000000808077824 */ /* 0x040fe400078e0203 */
[----:B------:R-:W-:Y:S02]  /*45e0*/  VIADD R8, R8, 0x1 ;  /* 0x0000000108087836 */ /* 0x000fe40000000000 */
[----:B------:R-:W0:Y:S03]  /*45f0*/  SYNCS.PHASECHK.TRANS64.TRYWAIT P0, [R7+URZ], R2 ;  /* 0x00000002070075a7 */ /* 0x000e26000800017f */
[----:B------:R-:W-:-:S04]  /*4600*/  ISETP.NE.AND P1, PT, R8, 0x16, PT ;  /* 0x000000160800780c */ /* 0x000fc80003f25270 */
[----:B------:R-:W-:Y:S02]  /*4610*/  SEL R5, RZ, 0x1, P1 ;  /* 0x00000001ff057807 */ /* 0x000fe40000800000 */
[----:B------:R-:W-:Y:S02]  /*4620*/  SEL R8, R8, RZ, P1 ;  /* 0x000000ff08087207 */ /* 0x000fe40000800000 */
[----:B------:R-:W-:-:S03]  /*4630*/  LOP3.LUT R5, R0, R5, RZ, 0x3c, !PT ;  /* 0x0000000500057212 */ /* 0x000fc600078e3cff */
[----:B------:R-:W-:Y:S01]  /*4640*/  IMAD R9, R8, 0x8, R3 ;  /* 0x0000000808097824 */ /* 0x000fe200078e0203 */
[----:B------:R-:W-:Y:S01]  /*4650*/  SHF.L.U32 R4, R5, 0x1f, RZ ;  /* 0x0000001f05047819 */ /* 0x000fe200000006ff */
[----:B0-----:R-:W-:Y:S06]  /*4660*/  @!P0 BRA `(.L_x_73) ;  /* 0x0000000c00988947 */ /* 0x001fec0003800000 */
.L_x_104:
[----:B------:R-:W1:Y:S01]  /*4670*/  SYNCS.PHASECHK.TRANS64.TRYWAIT P0, [R9+URZ], R4 ;  /* 0x00000004090075a7 */ /* 0x000e62000800017f */
[----:B------:R-:W-:-:S05]  /*4680*/  VIADD R0, R8, 0x1 ;  /* 0x0000000108007836 */ /* 0x000fca0000000000 */
[----:B------:R-:W-:-:S04]  /*4690*/  ISETP.NE.AND P1, PT, R0, 0x16, PT ;  /* 0x000000160000780c */ /* 0x000fc80003f25270 */
[----:B0-----:R-:W-:Y:S02]  /*46a0*/  SEL R2, RZ, 0x1, P1 ;  /* 0x00000001ff027807 */ /* 0x001fe40000800000 */
[----:B------:R-:W-:Y:S02]  /*46b0*/  SEL R0, R0, RZ, P1 ;  /* 0x000000ff00007207 */ /* 0x000fe40000800000 */
[----:B------:R-:W-:-:S03]  /*46c0*/  LOP3.LUT R7, R5, R2, RZ, 0x3c, !PT ;  /* 0x0000000205077212 */ /* 0x000fc600078e3cff */
[----:B------:R-:W-:Y:S01]  /*46d0*/  IMAD R6, R0, 0x8, R3 ;  /* 0x0000000800067824 */ /* 0x000fe200078e0203 */
[----:B------:R-:W-:Y:S01]  /*46e0*/  SHF.L.U32 R5, R7, 0x1f, RZ ;  /* 0x0000001f07057819 */ /* 0x000fe200000006ff */
[----:B-1----:R-:W-:Y:S06]  /*46f0*/  @!P0 BRA `(.L_x_74) ;  /* 0x0000000c00888947 */ /* 0x002fec0003800000 */
.L_x_105:
[----:B------:R-:W1:Y:S01]  /*4700*/  SYNCS.PHASECHK.TRANS64.TRYWAIT P0, [R6+URZ], R5 ;  /* 0x00000005060075a7 */ /* 0x000e62000800017f */
[----:B------:R-:W-:-:S05]  /*4710*/  VIADD R0, R0, 0x1 ;  /* 0x0000000100007836 */ /* 0x000fca0000000000 */
[----:B------:R-:W-:-:S04]  /*4720*/  ISETP.NE.AND P1, PT, R0, 0x16, PT ;  /* 0x000000160000780c */ /* 0x000fc80003f25270 */
[----:B------:R-:W-:Y:S02]  /*4730*/  SEL R2, RZ, 0x1, P1 ;  /* 0x00000001ff027807 */ /* 0x000fe40000800000 */
[----:B------:R-:W-:Y:S02]  /*4740*/  SEL R0, R0, RZ, P1 ;  /* 0x000000ff00007207 */ /* 0x000fe40000800000 */
[----:B------:R-:W-:-:S03]  /*4750*/  LOP3.LUT R7, R7, R2, RZ, 0x3c, !PT ;  /* 0x0000000207077212 */ /* 0x000fc600078e3cff */
[----:B0-----:R-:W-:Y:S01]  /*4760*/  IMAD R9, R0, 0x8, R3 ;  /* 0x0000000800097824 */ /* 0x001fe200078e0203 */
[----:B------:R-:W-:Y:S01]  /*4770*/  SHF.L.U32 R4, R7, 0x1f, RZ ;  /* 0x0000001f07047819 */ /* 0x000fe200000006ff */
[----:B-1----:R-:W-:Y:S06]  /*4780*/  @!P0 BRA `(.L_x_75) ;  /* 0x0000000c00788947 */ /* 0x002fec0003800000 */
.L_x_106:
        /* <DEDUP_REMOVED lines=9> */
.L_x_107:
        /* <DEDUP_REMOVED lines=9> */
.L_x_108:
        /* <DEDUP_REMOVED lines=9> */
.L_x_109:
        /* <DEDUP_REMOVED lines=9> */
.L_x_110:
        /* <DEDUP_REMOVED lines=9> */
.L_x_111:
        /* <DEDUP_REMOVED lines=9> */
.L_x_112:
        /* <DEDUP_REMOVED lines=9> */
.L_x_113:
        /* <DEDUP_REMOVED lines=9> */
.L_x_114:
        /* <DEDUP_REMOVED lines=9> */
.L_x_115:
        /* <DEDUP_REMOVED lines=9> */
.L_x_116:
        /* <DEDUP_REMOVED lines=9> */
.L_x_117:
        /* <DEDUP_REMOVED lines=9> */
.L_x_118:
        /* <DEDUP_REMOVED lines=9> */
.L_x_119:
        /* <DEDUP_REMOVED lines=9> */
.L_x_120:
        /* <DEDUP_REMOVED lines=9> */
.L_x_121:
        /* <DEDUP_REMOVED lines=9> */
.L_x_122:
        /* <DEDUP_REMOVED lines=9> */
.L_x_123:
[----:B------:R-:W1:Y:S01]  /*5120*/  SYNCS.PHASECHK.TRANS64.TRYWAIT P0, [R6+URZ], R5 ;  /* 0x00000005060075a7 */ /* 0x000e62000800017f */
[----:B------:R-:W-:-:S05]  /*5130*/  VIADD R0, R0, 0x1 ;  /* 0x0000000100007836 */ /* 0x000fca0000000000 */
[----:B------:R-:W-:-:S04]  /*5140*/  ISETP.NE.AND P1, PT, R0, 0x16, PT ;  /* 0x000000160000780c */ /* 0x000fc80003f25270 */
[----:B------:R-:W-:Y:S02]  /*5150*/  SEL R2, RZ, 0x1, P1 ;  /* 0x00000001ff027807 */ /* 0x000fe40000800000 */
[----:B------:R-:W-:Y:S02]  /*5160*/  SEL R0, R0, RZ, P1 ;  /* 0x000000ff00007207 */ /* 0x000fe40000800000 */
[----:B------:R-:W-:Y:S01]  /*5170*/  LOP3.LUT R2, R7, R2, RZ, 0x3c, !PT ;  /* 0x0000000207027212 */ /* 0x000fe200078e3cff */
[----:B-1----:R-:W-:Y:S06]  /*5180*/  @!P0 BRA `(.L_x_93) ;  /* 0x0000000800608947 */ /* 0x002fec0003800000 */
.L_x_124:
[----:B------:R-:W-:Y:S01]  /*5190*/  IMAD R3, R0, 0x8, R3 ;  /* 0x0000000800037824 */ /* 0x000fe200078e0203 */
[----:B------:R-:W-:-:S07]  /*51a0*/  SHF.L.U32 R0, R2, 0x1f, RZ ;  /* 0x0000001f02007819 */ /* 0x000fce00000006ff */
.L_x_94:
[----:B--2---:R2:W3:Y:S02]  /*51b0*/  SYNCS.PHASECHK.TRANS64.TRYWAIT P0, [R3+URZ], R0 ;  /* 0x00000000030075a7 */ /* 0x0044e4000800017f */
[----:B---3--:R-:W-:Y:S05]  /*51c0*/  @!P0 NANOSLEEP.SYNCS 0x989680 ;  /* 0x009896800000895d */ /* 0x008fea0003900000 */
[----:B------:R-:W3:Y:S02]  /*51d0*/  @!P0 SYNCS.PHASECHK.TRANS64 P0, [R3+URZ], R0 ;  /* 0x00000000030085a7 */ /* 0x000ee4000800007f */
[----:B---3--:R-:W-:Y:S05]  /*51e0*/  @!P0 BRA `(.L_x_94) ;  /* 0xfffffffc00f08947 */ /* 0x008fea000383ffff */
.L_x_71:
[----:B------:R-:W-:Y:S05]  /*51f0*/  BSYNC B0 ;  /* 0x0000000000007941 */ /* 0x000fea0003800000 */
.L_x_70:
[----:B------:R-:W-:Y:S05]  /*5200*/  EXIT ;  /* 0x000000000000794d */ /* 0x000fea0003800000 */
.L_x_20:
[----:B0-----:R-:W-:-:S04]  /*5210*/  IMAD.U32 R3, RZ, RZ, UR45 ;  /* 0x0000002dff037e24 */ /* 0x001fc8000f8e00ff */
[----:B------:R0:W1:Y:S03]  /*5220*/  SYNCS.PHASECHK.TRANS64.TRYWAIT P0, [R3+URZ+-0x8], R0 ;  /* 0xfffff800030075a7 */ /* 0x000066000800017f */
[----:B-1----:R-:W-:Y:S05]  /*5230*/  @!P0 NANOSLEEP.SYNCS 0x989680 ;  /* 0x009896800000895d */ /* 0x002fea0003900000 */
[----:B------:R-:W1:Y:S02]  /*5240*/  @!P0 SYNCS.PHASECHK.TRANS64 P0, [R3+URZ+-0x8], R0 ;  /* 0xfffff800030085a7 */ /* 0x000e64000800007f */
[----:B-1----:R-:W-:Y:S05]  /*5250*/  @!P0 BRA `(.L_x_20) ;  /* 0xfffffffc00ec8947 */ /* 0x002fea000383ffff */
[----:B------:R-:W-:Y:S05]  /*5260*/  BRA `(.L_x_95) ;  /* 0xffffffc400d87947 */ /* 0x000fea000383ffff */
.L_x_25:
[----:B-1----:R1:W2:Y:S02]  /*5270*/  SYNCS.PHASECHK.TRANS64.TRYWAIT P1, [R3+URZ], R0 ;  /* 0x00000000030075a7 */ /* 0x0022a4000802017f */
[----:B--2---:R-:W-:Y:S05]  /*5280*/  @!P1 NANOSLEEP.SYNCS 0x989680 ;  /* 0x009896800000995d */ /* 0x004fea0003900000 */
[----:B------:R-:W2:Y:S02]  /*5290*/  @!P1 SYNCS.PHASECHK.TRANS64 P1, [R3+URZ], R0 ;  /* 0x00000000030095a7 */ /* 0x000ea4000802007f */
[----:B--2---:R-:W-:Y:S05]  /*52a0*/  @!P1 BRA `(.L_x_25) ;  /* 0xfffffffc00f09947 */ /* 0x004fea000383ffff */
[----:B------:R-:W-:Y:S05]  /*52b0*/  BRA `(.L_x_24) ;  /* 0xffffffc8003c7947 */ /* 0x000fea000383ffff */
.L_x_30:
[----:B-1----:R-:W-:-:S04]  /*52c0*/  IMAD.U32 R5, RZ, RZ, UR4 ;  /* 0x00000004ff057e24 */ /* 0x002fc8000f8e00ff */
[----:B------:R1:W2:Y:S03]  /*52d0*/  SYNCS.PHASECHK.TRANS64.TRYWAIT P1, [R5+URZ], R4 ;  /* 0x00000004050075a7 */ /* 0x0002a6000802017f */
[----:B--2---:R-:W-:Y:S05]  /*52e0*/  @!P1 NANOSLEEP.SYNCS 0x989680 ;  /* 0x009896800000995d */ /* 0x004fea0003900000 */
[----:B------:R-:W2:Y:S02]  /*52f0*/  @!P1 SYNCS.PHASECHK.TRANS64 P1, [R5+URZ], R4 ;  /* 0x00000004050095a7 */ /* 0x000ea4000802007f */
[----:B--2---:R-:W-:Y:S05]  /*5300*/  @!P1 BRA `(.L_x_30) ;  /* 0xfffffffc00ec9947 */ /* 0x004fea000383ffff */
[----:B------:R-:W-:Y:S05]  /*5310*/  BRA `(.L_x_29) ;  /* 0xffffffc800f47947 */ /* 0x000fea000383ffff */
.L_x_36:
[----:B0-----:R-:W-:-:S04]  /*5320*/  IMAD.U32 R3, RZ, RZ, UR45 ;  /* 0x0000002dff037e24 */ /* 0x001fc8000f8e00ff */
[----:B------:R0:W1:Y:S03]  /*5330*/  SYNCS.PHASECHK.TRANS64.TRYWAIT P0, [R3+URZ+0x8], R0 ;  /* 0x00000800030075a7 */ /* 0x000066000800017f */
[----:B-1----:R-:W-:Y:S05]  /*5340*/  @!P0 NANOSLEEP.SYNCS 0x989680 ;  /* 0x009896800000895d */ /* 0x002fea0003900000 */
[----:B------:R-:W1:Y:S02]  /*5350*/  @!P0 SYNCS.PHASECHK.TRANS64 P0, [R3+URZ+0x8], R0 ;  /* 0x00000800030085a7 */ /* 0x000e64000800007f */
[----:B-1----:R-:W-:Y:S05]  /*5360*/  @!P0 BRA `(.L_x_36) ;  /* 0xfffffffc00ec8947 */ /* 0x002fea000383ffff */
[----:B------:R-:W-:Y:S05]  /*5370*/  BRA `(.L_x_96) ;  /* 0xffffffd000407947 */ /* 0x000fea000383ffff */
.L_x_57:
[----:B------:R-:W-:Y:S01]  /*5380*/  BSSY B1, `(.L_x_97) ;  /* 0x0000006000017945 */ /* 0x000fe20003800000 */
[----:B------:R-:W-:-:S07]  /*5390*/  IMAD.MOV.U32 R15, RZ, RZ, -0x1 ;  /* 0xffffffffff0f7424 */ /* 0x000fce00078e00ff */
[----:B------:R-:W-:Y:S05]  /*53a0*/  WARPSYNC.COLLECTIVE R15, `(.L_x_98) ;  /* 0x000000000f0c7348 */ /* 0x000fea0003c00000 */
[----:B------:R-:W-:Y:S02]  /*53b0*/  ELECT P6, UR62, PT ;  /* 0x00000000003e782f */ /* 0x000fe400038c0000 */
[----:B------:R-:W-:Y:S01]  /*53c0*/  MOV R14, UR62 ;  /* 0x0000003e000e7c02 */ /* 0x000fe20008000f00 */
[----:B------:R-:W-:Y:S10]  /*53d0*/  ENDCOLLECTIVE ;  /* 0x000000000000791b */ /* 0x000ff40003800000 */
.L_x_98:
[----:B------:R-:W-:Y:S05]  /*53e0*/  BSYNC B1 ;  /* 0x0000000000017941 */ /* 0x000fea0003800000 */
.L_x_97:
[----:B------:R-:W-:Y:S05]  /*53f0*/  BRA `(.L_x_99) ;  /* 0xffffffe400747947 */ /* 0x000fea000383ffff */
.L_x_60:
[----:B-1----:R1:W2:Y:S02]  /*5400*/  SYNCS.PHASECHK.TRANS64.TRYWAIT P1, [R15+URZ+0xb0], R6 ;  /* 0x0000b0060f0075a7 */ /* 0x0022a4000802017f */
[----:B--2---:R-:W-:Y:S05]  /*5410*/  @!P1 NANOSLEEP.SYNCS 0x989680 ;  /* 0x009896800000995d */ /* 0x004fea0003900000 */
[----:B------:R-:W2:Y:S02]  /*5420*/  @!P1 SYNCS.PHASECHK.TRANS64 P1, [R15+URZ+0xb0], R6 ;  /* 0x0000b0060f0095a7 */ /* 0x000ea4000802007f */
[----:B--2---:R-:W-:Y:S05]  /*5430*/  @!P1 BRA `(.L_x_60) ;  /* 0xfffffffc00f09947 */ /* 0x004fea000383ffff */
[----:B------:R-:W-:Y:S05]  /*5440*/  BRA `(.L_x_100) ;  /* 0xffffffe400a87947 */ /* 0x000fea000383ffff */
.L_x_69:
[----:B------:R-:W-:Y:S01]  /*5450*/  BSSY B0, `(.L_x_101) ;  /* 0x0000006000007945 */ /* 0x000fe20003800000 */
[----:B------:R-:W-:-:S07]  /*5460*/  IMAD.MOV.U32 R15, RZ, RZ, -0x1 ;  /* 0xffffffffff0f7424 */ /* 0x000fce00078e00ff */
[----:B------:R-:W-:Y:S05]  /*5470*/  WARPSYNC.COLLECTIVE R15, `(.L_x_102) ;  /* 0x000000000f0c7348 */ /* 0x000fea0003c00000 */
[----:B------:R-:W-:Y:S02]  /*5480*/  ELECT P6, UR62, PT ;  /* 0x00000000003e782f */ /* 0x000fe400038c0000 */
[----:B------:R-:W-:Y:S01]  /*5490*/  MOV R14, UR62 ;  /* 0x0000003e000e7c02 */ /* 0x000fe20008000f00 */
[----:B------:R-:W-:Y:S10]  /*54a0*/  ENDCOLLECTIVE ;  /* 0x000000000000791b */ /* 0x000ff40003800000 */
.L_x_102:
[----:B------:R-:W-:Y:S05]  /*54b0*/  BSYNC B0 ;  /* 0x0000000000007941 */ /* 0x000fea0003800000 */
.L_x_101:
[----:B------:R-:W-:Y:S05]  /*54c0*/  BRA `(.L_x_103) ;  /* 0xfffffff000147947 */ /* 0x000fea000383ffff */
.L_x_73:
[----:B0-----:R0:W1:Y:S02]  /*54d0*/  SYNCS.PHASECHK.TRANS64.TRYWAIT P0, [R7+URZ], R2 ;  /* 0x00000002070075a7 */ /* 0x001064000800017f */
[----:B-1----:R-:W-:Y:S05]  /*54e0*/  @!P0 NANOSLEEP.SYNCS 0x989680 ;  /* 0x009896800000895d */ /* 0x002fea0003900000 */
[----:B------:R-:W1:Y:S02]  /*54f0*/  @!P0 SYNCS.PHASECHK.TRANS64 P0, [R7+URZ], R2 ;  /* 0x00000002070085a7 */ /* 0x000e64000800007f */
[----:B-1----:R-:W-:Y:S05]  /*5500*/  @!P0 BRA `(.L_x_73) ;  /* 0xfffffffc00f08947 */ /* 0x002fea000383ffff */
[----:B------:R-:W-:Y:S05]  /*5510*/  BRA `(.L_x_104) ;  /* 0xfffffff000547947 */ /* 0x000fea000383ffff */
.L_x_74:
[----:B0-----:R0:W1:Y:S02]  /*5520*/  SYNCS.PHASECHK.TRANS64.TRYWAIT P0, [R9+URZ], R4 ;  /* 0x00000004090075a7 */ /* 0x001064000800017f */
[----:B-1----:R-:W-:Y:S05]  /*5530*/  @!P0 NANOSLEEP.SYNCS 0x989680 ;  /* 0x009896800000895d */ /* 0x002fea0003900000 */
[----:B------:R-:W1:Y:S02]  /*5540*/  @!P0 SYNCS.PHASECHK.TRANS64 P0, [R9+URZ], R4 ;  /* 0x00000004090085a7 */ /* 0x000e64000800007f */
[----:B-1----:R-:W-:Y:S05]  /*5550*/  @!P0 BRA `(.L_x_74) ;  /* 0xfffffffc00f08947 */ /* 0x002fea000383ffff */
[----:B------:R-:W-:Y:S05]  /*5560*/  BRA `(.L_x_105) ;  /* 0xfffffff000647947 */ /* 0x000fea000383ffff */
.L_x_75:
[----:B0-----:R0:W1:Y:S02]  /*5570*/  SYNCS.PHASECHK.TRANS64.TRYWAIT P0, [R6+URZ], R5 ;  /* 0x00000005060075a7 */ /* 0x001064000800017f */
[----:B-1----:R-:W-:Y:S05]  /*5580*/  @!P0 NANOSLEEP.SYNCS 0x989680 ;  /* 0x009896800000895d */ /* 0x002fea0003900000 */
[----:B------:R-:W1:Y:S02]  /*5590*/  @!P0 SYNCS.PHASECHK.TRANS64 P0, [R6+URZ], R5 ;  /* 0x00000005060085a7 */ /* 0x000e64000800007f */
[----:B-1----:R-:W-:Y:S05]  /*55a0*/  @!P0 BRA `(.L_x_75) ;  /* 0xfffffffc00f08947 */ /* 0x002fea000383ffff */
[----:B------:R-:W-:Y:S05]  /*55b0*/  BRA `(.L_x_106) ;  /* 0xfffffff000747947 */ /* 0x000fea000383ffff */
.L_x_76:
[----:B0-----:R0:W1:Y:S02]  /*55c0*/  SYNCS.PHASECHK.TRANS64.TRYWAIT P0, [R9+URZ], R4 ;  /* 0x00000004090075a7 */ /* 0x001064000800017f */
[----:B-1----:R-:W-:Y:S05]  /*55d0*/  @!P0 NANOSLEEP.SYNCS 0x989680 ;  /* 0x009896800000895d */ /* 0x002fea0003900000 */
[----:B------:R-:W1:Y:S02]  /*55e0*/  @!P0 SYNCS.PHASECHK.TRANS64 P0, [R9+URZ], R4 ;  /* 0x00000004090085a7 */ /* 0x000e64000800007f */
[----:B-1----:R-:W-:Y:S05]  /*55f0*/  @!P0 BRA `(.L_x_76) ;  /* 0xfffffffc00f08947 */ /* 0x002fea000383ffff */
[----:B------:R-:W-:Y:S05]  /*5600*/  BRA `(.L_x_107) ;  /* 0xfffffff000847947 */ /* 0x000fea000383ffff */
.L_x_77:
[----:B0-----:R0:W1:Y:S02]  /*5610*/  SYNCS.PHASECHK.TRANS64.TRYWAIT P0, [R6+URZ], R5 ;  /* 0x00000005060075a7 */ /* 0x001064000800017f */
[----:B-1----:R-:W-:Y:S05]  /*5620*/  @!P0 NANOSLEEP.SYNCS 0x989680 ;  /* 0x009896800000895d */ /* 0x002fea0003900000 */
[----:B------:R-:W1:Y:S02]  /*5630*/  @!P0 SYNCS.PHASECHK.TRANS64 P0, [R6+URZ], R5 ;  /* 0x00000005060085a7 */ /* 0x000e64000800007f */
[----:B-1----:R-:W-:Y:S05]  /*5640*/  @!P0 BRA `(.L_x_77) ;  /* 0xfffffffc00f08947 */ /* 0x002fea000383ffff */
[----:B------:R-:W-:Y:S05]  /*5650*/  BRA `(.L_x_108) ;  /* 0xfffffff000947947 */ /* 0x000fea000383ffff */
.L_x_78:
[----:B0-----:R0:W1:Y:S02]  /*5660*/  SYNCS.PHASECHK.TRANS64.TRYWAIT P0, [R9+URZ], R4 ;  /* 0x00000004090075a7 */ /* 0x001064000800017f */
[----:B-1----:R-:W-:Y:S05]  /*5670*/  @!P0 NANOSLEEP.SYNCS 0x989680 ;  /* 0x009896800000895d */ /* 0x002fea0003900000 */
[----:B------:R-:W1:Y:S02]  /*5680*/  @!P0 SYNCS.PHASECHK.TRANS64 P0, [R9+URZ], R4 ;  /* 0x00000004090085a7 */ /* 0x000e64000800007f */
[----:B-1----:R-:W-:Y:S05]  /*5690*/  @!P0 BRA `(.L_x_78) ;  /* 0xfffffffc00f08947 */ /* 0x002fea000383ffff */
[----:B------:R-:W-:Y:S05]  /*56a0*/  BRA `(.L_x_109) ;  /* 0xfffffff000a47947 */ /* 0x000fea000383ffff */
.L_x_79:
[----:B0-----:R0:W1:Y:S02]  /*56b0*/  SYNCS.PHASECHK.TRANS64.TRYWAIT P0, [R6+URZ], R5 ;  /* 0x00000005060075a7 */ /* 0x001064000800017f */
[----:B-1----:R-:W-:Y:S05]  /*56c0*/  @!P0 NANOSLEEP.SYNCS 0x989680 ;  /* 0x009896800000895d */ /* 0x002fea0003900000 */
[----:B------:R-:W1:Y:S02]  /*56d0*/  @!P0 SYNCS.PHASECHK.TRANS64 P0, [R6+URZ], R5 ;  /* 0x00000005060085a7 */ /* 0x000e64000800007f */
[----:B-1----:R-:W-:Y:S05]  /*56e0*/  @!P0 BRA `(.L_x_79) ;  /* 0xfffffffc00f08947 */ /* 0x002fea000383ffff */
[----:B------:R-:W-:Y:S05]  /*56f0*/  BRA `(.L_x_110) ;  /* 0xfffffff000b47947 */ /* 0x000fea000383ffff */
.L_x_80:
[----:B0-----:R0:W1:Y:S02]  /*5700*/  SYNCS.PHASECHK.TRANS64.TRYWAIT P0, [R9+URZ], R4 ;  /* 0x00000004090075a7 */ /* 0x001064000800017f */
[----:B-1----:R-:W-:Y:S05]  /*5710*/  @!P0 NANOSLEEP.SYNCS 0x989680 ;  /* 0x009896800000895d */ /* 0x002fea0003900000 */
[----:B------:R-:W1:Y:S02]  /*5720*/  @!P0 SYNCS.PHASECHK.TRANS64 P0, [R9+URZ], R4 ;  /* 0x00000004090085a7 */ /* 0x000e64000800007f */
[----:B-1----:R-:W-:Y:S05]  /*5730*/  @!P0 BRA `(.L_x_80) ;  /* 0xfffffffc00f08947 */ /* 0x002fea000383ffff */
[----:B------:R-:W-:Y:S05]  /*5740*/  BRA `(.L_x_111) ;  /* 0xfffffff000c47947 */ /* 0x000fea000383ffff */
.L_x_81:
[----:B0-----:R0:W1:Y:S02]  /*5750*/  SYNCS.PHASECHK.TRANS64.TRYWAIT P0, [R6+URZ], R5 ;  /* 0x00000005060075a7 */ /* 0x001064000800017f */
[----:B-1----:R-:W-:Y:S05]  /*5760*/  @!P0 NANOSLEEP.SYNCS 0x989680 ;  /* 0x009896800000895d */ /* 0x002fea0003900000 */
[----:B------:R-:W1:Y:S02]  /*5770*/  @!P0 SYNCS.PHASECHK.TRANS64 P0, [R6+URZ], R5 ;  /* 0x00000005060085a7 */ /* 0x000e64000800007f */
[----:B-1----:R-:W-:Y:S05]  /*5780*/  @!P0 BRA `(.L_x_81) ;  /* 0xfffffffc00f08947 */ /* 0x002fea000383ffff */
[----:B------:R-:W-:Y:S05]  /*5790*/  BRA `(.L_x_112) ;  /* 0xfffffff000d47947 */ /* 0x000fea000383ffff */
.L_x_82:
[----:B0-----:R0:W1:Y:S02]  /*57a0*/  SYNCS.PHASECHK.TRANS64.TRYWAIT P0, [R9+URZ], R4 ;  /* 0x00000004090075a7 */ /* 0x001064000800017f */
[----:B-1----:R-:W-:Y:S05]  /*57b0*/  @!P0 NANOSLEEP.SYNCS 0x989680 ;  /* 0x009896800000895d */ /* 0x002fea0003900000 */
[----:B------:R-:W1:Y:S02]  /*57c0*/  @!P0 SYNCS.PHASECHK.TRANS64 P0, [R9+URZ], R4 ;  /* 0x00000004090085a7 */ /* 0x000e64000800007f */
[----:B-1----:R-:W-:Y:S05]  /*57d0*/  @!P0 BRA `(.L_x_82) ;  /* 0xfffffffc00f08947 */ /* 0x002fea000383ffff */
[----:B------:R-:W-:Y:S05]  /*57e0*/  BRA `(.L_x_113) ;  /* 0xfffffff000e47947 */ /* 0x000fea000383ffff */
.L_x_83:
[----:B0-----:R0:W1:Y:S02]  /*57f0*/  SYNCS.PHASECHK.TRANS64.TRYWAIT P0, [R6+URZ], R5 ;  /* 0x00000005060075a7 */ /* 0x001064000800017f */
[----:B-1----:R-:W-:Y:S05]  /*5800*/  @!P0 NANOSLEEP.SYNCS 0x989680 ;  /* 0x009896800000895d */ /* 0x002fea0003900000 */
[----:B------:R-:W1:Y:S02]  /*5810*/  @!P0 SYNCS.PHASECHK.TRANS64 P0, [R6+URZ], R5 ;  /* 0x00000005060085a7 */ /* 0x000e64000800007f */
[----:B-1----:R-:W-:Y:S05]  /*5820*/  @!P0 BRA `(.L_x_83) ;  /* 0xfffffffc00f08947 */ /* 0x002fea000383ffff */
[----:B------:R-:W-:Y:S05]  /*5830*/  BRA `(.L_x_114) ;  /* 0xfffffff000f47947 */ /* 0x000fea000383ffff */
.L_x_84:
[----:B0-----:R0:W1:Y:S02]  /*5840*/  SYNCS.PHASECHK.TRANS64.TRYWAIT P0, [R9+URZ], R4 ;  /* 0x00000004090075a7 */ /* 0x001064000800017f */
[----:B-1----:R-:W-:Y:S05]  /*5850*/  @!P0 NANOSLEEP.SYNCS 0x989680 ;  /* 0x009896800000895d */ /* 0x002fea0003900000 */
[----:B------:R-:W1:Y:S02]  /*5860*/  @!P0 SYNCS.PHASECHK.TRANS64 P0, [R9+URZ], R4 ;  /* 0x00000004090085a7 */ /* 0x000e64000800007f */
[----:B-1----:R-:W-:Y:S05]  /*5870*/  @!P0 BRA `(.L_x_84) ;  /* 0xfffffffc00f08947 */ /* 0x002fea000383ffff */
[----:B------:R-:W-:Y:S05]  /*5880*/  BRA `(.L_x_115) ;  /* 0xfffffff400047947 */ /* 0x000fea000383ffff */
.L_x_85:
[----:B0-----:R0:W1:Y:S02]  /*5890*/  SYNCS.PHASECHK.TRANS64.TRYWAIT P0, [R6+URZ], R5 ;  /* 0x00000005060075a7 */ /* 0x001064000800017f */
[----:B-1----:R-:W-:Y:S05]  /*58a0*/  @!P0 NANOSLEEP.SYNCS 0x989680 ;  /* 0x009896800000895d */ /* 0x002fea0003900000 */
[----:B------:R-:W1:Y:S02]  /*58b0*/  @!P0 SYNCS.PHASECHK.TRANS64 P0, [R6+URZ], R5 ;  /* 0x00000005060085a7 */ /* 0x000e64000800007f */
[----:B-1----:R-:W-:Y:S05]  /*58c0*/  @!P0 BRA `(.L_x_85) ;  /* 0xfffffffc00f08947 */ /* 0x002fea000383ffff */
[----:B------:R-:W-:Y:S05]  /*58d0*/  BRA `(.L_x_116) ;  /* 0xfffffff400147947 */ /* 0x000fea000383ffff */
.L_x_86:
[----:B0-----:R0:W1:Y:S02]  /*58e0*/  SYNCS.PHASECHK.TRANS64.TRYWAIT P0, [R9+URZ], R4 ;  /* 0x00000004090075a7 */ /* 0x001064000800017f */
[----:B-1----:R-:W-:Y:S05]  /*58f0*/  @!P0 NANOSLEEP.SYNCS 0x989680 ;  /* 0x009896800000895d */ /* 0x002fea0003900000 */
[----:B------:R-:W1:Y:S02]  /*5900*/  @!P0 SYNCS.PHASECHK.TRANS64 P0, [R9+URZ], R4 ;  /* 0x00000004090085a7 */ /* 0x000e64000800007f */
[----:B-1----:R-:W-:Y:S05]  /*5910*/  @!P0 BRA `(.L_x_86) ;  /* 0xfffffffc00f08947 */ /* 0x002fea000383ffff */
[----:B------:R-:W-:Y:S05]  /*5920*/  BRA `(.L_x_117) ;  /* 0xfffffff400247947 */ /* 0x000fea000383ffff */
.L_x_87:
[----:B0-----:R0:W1:Y:S02]  /*5930*/  SYNCS.PHASECHK.TRANS64.TRYWAIT P0, [R6+URZ], R5 ;  /* 0x00000005060075a7 */ /* 0x001064000800017f */
[----:B-1----:R-:W-:Y:S05]  /*5940*/  @!P0 NANOSLEEP.SYNCS 0x989680 ;  /* 0x009896800000895d */ /* 0x002fea0003900000 */
[----:B------:R-:W1:Y:S02]  /*5950*/  @!P0 SYNCS.PHASECHK.TRANS64 P0, [R6+URZ], R5 ;  /* 0x00000005060085a7 */ /* 0x000e64000800007f */
[----:B-1----:R-:W-:Y:S05]  /*5960*/  @!P0 BRA `(.L_x_87) ;  /* 0xfffffffc00f08947 */ /* 0x002fea000383ffff */
[----:B------:R-:W-:Y:S05]  /*5970*/  BRA `(.L_x_118) ;  /* 0xfffffff400347947 */ /* 0x000fea000383ffff */
.L_x_88:
[----:B0-----:R0:W1:Y:S02]  /*5980*/  SYNCS.PHASECHK.TRANS64.TRYWAIT P0, [R9+URZ], R4 ;  /* 0x00000004090075a7 */ /* 0x001064000800017f */
[----:B-1----:R-:W-:Y:S05]  /*5990*/  @!P0 NANOSLEEP.SYNCS 0x989680 ;  /* 0x009896800000895d */ /* 0x002fea0003900000 */
[----:B------:R-:W1:Y:S02]  /*59a0*/  @!P0 SYNCS.PHASECHK.TRANS64 P0, [R9+URZ], R4 ;  /* 0x00000004090085a7 */ /* 0x000e64000800007f */
[----:B-1----:R-:W-:Y:S05]  /*59b0*/  @!P0 BRA `(.L_x_88) ;  /* 0xfffffffc00f08947 */ /* 0x002fea000383ffff */
[----:B------:R-:W-:Y:S05]  /*59c0*/  BRA `(.L_x_119) ;  /* 0xfffffff400447947 */ /* 0x000fea000383ffff */
.L_x_89:
[----:B0-----:R0:W1:Y:S02]  /*59d0*/  SYNCS.PHASECHK.TRANS64.TRYWAIT P0, [R6+URZ], R5 ;  /* 0x00000005060075a7 */ /* 0x001064000800017f */
[----:B-1----:R-:W-:Y:S05]  /*59e0*/  @!P0 NANOSLEEP.SYNCS 0x989680 ;  /* 0x009896800000895d */ /* 0x002fea0003900000 */
[----:B------:R-:W1:Y:S02]  /*59f0*/  @!P0 SYNCS.PHASECHK.TRANS64 P0, [R6+URZ], R5 ;  /* 0x00000005060085a7 */ /* 0x000e64000800007f */
[----:B-1----:R-:W-:Y:S05]  /*5a00*/  @!P0 BRA `(.L_x_89) ;  /* 0xfffffffc00f08947 */ /* 0x002fea000383ffff */
[----:B------:R-:W-:Y:S05]  /*5a10*/  BRA `(.L_x_120) ;  /* 0xfffffff400547947 */ /* 0x000fea000383ffff */
.L_x_90:
[----:B0-----:R0:W1:Y:S02]  /*5a20*/  SYNCS.PHASECHK.TRANS64.TRYWAIT P0, [R9+URZ], R4 ;  /* 0x00000004090075a7 */ /* 0x001064000800017f */
[----:B-1----:R-:W-:Y:S05]  /*5a30*/  @!P0 NANOSLEEP.SYNCS 0x989680 ;  /* 0x009896800000895d */ /* 0x002fea0003900000 */
[----:B------:R-:W1:Y:S02]  /*5a40*/  @!P0 SYNCS.PHASECHK.TRANS64 P0, [R9+URZ], R4 ;  /* 0x00000004090085a7 */ /* 0x000e64000800007f */
[----:B-1----:R-:W-:Y:S05]  /*5a50*/  @!P0 BRA `(.L_x_90) ;  /* 0xfffffffc00f08947 */ /* 0x002fea000383ffff */
[----:B------:R-:W-:Y:S05]  /*5a60*/  BRA `(.L_x_121) ;  /* 0xfffffff400647947 */ /* 0x000fea000383ffff */
.L_x_91:
[----:B0-----:R0:W1:Y:S02]  /*5a70*/  SYNCS.PHASECHK.TRANS64.TRYWAIT P0, [R6+URZ], R5 ;  /* 0x00000005060075a7 */ /* 0x001064000800017f */
[----:B-1----:R-:W-:Y:S05]  /*5a80*/  @!P0 NANOSLEEP.SYNCS 0x989680 ;  /* 0x009896800000895d */ /* 0x002fea0003900000 */
[----:B------:R-:W1:Y:S02]  /*5a90*/  @!P0 SYNCS.PHASECHK.TRANS64 P0, [R6+URZ], R5 ;  /* 0x00000005060085a7 */ /* 0x000e64000800007f */
[----:B-1----:R-:W-:Y:S05]  /*5aa0*/  @!P0 BRA `(.L_x_91) ;  /* 0xfffffffc00f08947 */ /* 0x002fea000383ffff */
[----:B------:R-:W-:Y:S05]  /*5ab0*/  BRA `(.L_x_122) ;  /* 0xfffffff400747947 */ /* 0x000fea000383ffff */
.L_x_92:
[----:B0-----:R0:W1:Y:S02]  /*5ac0*/  SYNCS.PHASECHK.TRANS64.TRYWAIT P0, [R9+URZ], R4 ;  /* 0x00000004090075a7 */ /* 0x001064000800017f */
[----:B-1----:R-:W-:Y:S05]  /*5ad0*/  @!P0 NANOSLEEP.SYNCS 0x989680 ;  /* 0x009896800000895d */ /* 0x002fea0003900000 */
[----:B------:R-:W1:Y:S02]  /*5ae0*/  @!P0 SYNCS.PHASECHK.TRANS64 P0, [R9+URZ], R4 ;  /* 0x00000004090085a7 */ /* 0x000e64000800007f */
[----:B-1----:R-:W-:Y:S05]  /*5af0*/  @!P0 BRA `(.L_x_92) ;  /* 0xfffffffc00f08947 */ /* 0x002fea000383ffff */
[----:B------:R-:W-:Y:S05]  /*5b00*/  BRA `(.L_x_123) ;  /* 0xfffffff400847947 */ /* 0x000fea000383ffff */
.L_x_93:
[----:B-1----:R1:W2:Y:S02]  /*5b10*/  SYNCS.PHASECHK.TRANS64.TRYWAIT P0, [R6+URZ], R5 ;  /* 0x00000005060075a7 */ /* 0x0022a4000800017f */
[----:B--2---:R-:W-:Y:S05]  /*5b20*/  @!P0 NANOSLEEP.SYNCS 0x989680 ;  /* 0x009896800000895d */ /* 0x004fea0003900000 */
[----:B------:R-:W2:Y:S02]  /*5b30*/  @!P0 SYNCS.PHASECHK.TRANS64 P0, [R6+URZ], R5 ;  /* 0x00000005060085a7 */ /* 0x000ea4000800007f */
[----:B--2---:R-:W-:Y:S05]  /*5b40*/  @!P0 BRA `(.L_x_93) ;  /* 0xfffffffc00f08947 */ /* 0x004fea000383ffff */
[----:B------:R-:W-:Y:S05]  /*5b50*/  BRA `(.L_x_124) ;  /* 0xfffffff4008c7947 */ /* 0x000fea000383ffff */
.L_x_125:
[----:B------:R-:W-:-:S00]  /*5b60*/  BRA `(.L_x_125) ;  /* 0xfffffffc00fc7947 */ /* 0x000fc0000383ffff */
[----:B------:R-:W-:-:S00]  /*5b70*/  NOP ;  /* 0x0000000000007918 */ /* 0x000fc00000000000 */
        /* <DEDUP_REMOVED lines=8> */
.L_x_126:


//--------------------- .nv.global.init           --------------------------
	.section	.nv.global.init,"aw",@progbits
.nv.global.init:
	.type		$str$22,@object
	.size		$str$22,($str$23 - $str$22)
$str$22:
        /*0000*/ 	.byte	0x6b, 0x5f, 0x74, 0x69, 0x6c, 0x65, 0x5f, 0x63, 0x6f, 0x75, 0x6e, 0x74, 0x20, 0x3e, 0x3d, 0x20
        /*0010*/ 	.byte	0x31, 0x00
	.type		$str$23,@object
	.size		$str$23,(__unnamed_1 - $str$23)
$str$23:
        /*0012*/ 	.byte	0x2f, 0x74, 0x6d, 0x70, 0x2f, 0x63, 0x75, 0x74, 0x6c, 0x61, 0x73, 0x73, 0x5f, 0x73, 0x77, 0x65
        /*0022*/ 	.byte	0x65, 0x70, 0x5f, 0x73, 0x72, 0x63, 0x2f, 0x69, 0x6e, 0x63, 0x6c, 0x75, 0x64, 0x65, 0x2f, 0x63
        /*0032*/ 	.byte	0x75, 0x74, 0x6c, 0x61, 0x73, 0x73, 0x2f, 0x67, 0x65, 0x6d, 0x6d, 0x2f, 0x63, 0x6f, 0x6c, 0x6c
        /*0042*/ 	.byte	0x65, 0x63, 0x74, 0x69, 0x76, 0x65, 0x2f, 0x73, 0x6d, 0x39, 0x30, 0x5f, 0x6d, 0x6d, 0x61, 0x5f
        /*0052*/ 	.byte	0x74, 0x6d, 0x61, 0x5f, 0x67, 0x6d, 0x6d, 0x61, 0x5f, 0x73, 0x73, 0x5f, 0x77, 0x61, 0x72, 0x70
        /*0062*/ 	.byte	0x73, 0x70, 0x65, 0x63, 0x69, 0x61, 0x6c, 0x69, 0x7a, 0x65, 0x64, 0x2e, 0x68, 0x70, 0x70, 0x00
	.type		__unnamed_1,@object
	.size		__unnamed_1,(.L_0 - __unnamed_1)
__unnamed_1:
        /*0072*/ 	.byte	0x76, 0x6f, 0x69, 0x64, 0x20, 0x63, 0x75, 0x74, 0x6c, 0x61, 0x73, 0x73, 0x3a, 0x3a, 0x67, 0x65
        /* <DEDUP_REMOVED lines=180> */
        /*0bc2*/ 	.byte	0x65, 0x6e, 0x74, 0x69, 0x74, 0x79, 0x5d, 0x00
.L_0:


//--------------------- .nv.shared._ZN7cutlass13device_kernelINS_4gemm6kernel13GemmUniversalIN4cute5tupleIJiiiiEEENS1_10collective13CollectiveMmaINS1_34MainloopSm90TmaGmmaWarpSpecializedILi22ENS5_IJNS4_1CILi2EEENSA_ILi1EEESC_EEENS1_32KernelTmaWarpSpecializedPingpongEEENS5_IJNSA_ILi64EEENSA_ILi16EEESG_EEENS_10bfloat16_tENS5_IJlSC_lEEESJ_SK_NS4_8TiledMMAINS4_8MMA_AtomIJNS4_4SM904GMMA27MMA_64x16x16_F32BF16BF16_SSILNSO_5MajorE0ELSQ_0ELNSO_7ScaleInE1ELSR_1EEEEEENS4_6LayoutINS5_IJSC_SC_SC_EEENS5_IJNSA_ILi0EEESW_SW_EEEEENS5_IJNS4_10UnderscoreESZ_SZ_EEEEENS4_13SM90_TMA_LOADENS4_14ComposedLayoutINS4_7SwizzleILi3ELi4ELi3EEENS4_18smem_ptr_flag_bitsILi16EEENSU_INS5_IJNSA_ILi8EEESG_EEENS5_IJSG_SC_EEEEEEEvNS4_8identityENS4_23SM90_TMA_LOAD_MULTICASTES1C_vS1D_EENS_8epilogue10collective6detail29Sm90TmaWarpSpecializedAdapterINS1H_15DefaultEpilogueISJ_SK_SK_NS1G_6thread17LinearCombinationISJ_Li1EffLNS1L_9ScaleType4KindE0ELNS_15FloatRoundStyleE2ESJ_EENS1_15EpilogueDefaultEEEEEvvEEEEvNT_6ParamsE --------------------------
	.section	.nv.shared._ZN7cutlass13device_kernelINS_4gemm6kernel13GemmUniversalIN4cute5tupleIJiiiiEEENS1_10collective13CollectiveMmaINS1_34MainloopSm90TmaGmmaWarpSpecializedILi22ENS5_IJNS4_1CILi2EEENSA_ILi1EEESC_EEENS1_32KernelTmaWarpSpecializedPingpongEEENS5_IJNSA_ILi64EEENSA_ILi16EEESG_EEENS_10bfloat16_tENS5_IJlSC_lEEESJ_SK_NS4_8TiledMMAINS4_8MMA_AtomIJNS4_4SM904GMMA27MMA_64x16x16_F32BF16BF16_SSILNSO_5MajorE0ELSQ_0ELNSO_7ScaleInE1ELSR_1EEEEEENS4_6LayoutINS5_IJSC_SC_SC_EEENS5_IJNSA_ILi0EEESW_SW_EEEEENS5_IJNS4_10UnderscoreESZ_SZ_EEEEENS4_13SM90_TMA_LOADENS4_14ComposedLayoutINS4_7SwizzleILi3ELi4ELi3EEENS4_18smem_ptr_flag_bitsILi16EEENSU_INS5_IJNSA_ILi8EEESG_EEENS5_IJSG_SC_EEEEEEEvNS4_8identityENS4_23SM90_TMA_LOAD_MULTICASTES1C_vS1D_EENS_8epilogue10collective6detail29Sm90TmaWarpSpecializedAdapterINS1H_15DefaultEpilogueISJ_SK_SK_NS1G_6thread17LinearCombinationISJ_Li1EffLNS1L_9ScaleType4KindE0ELNS_15FloatRoundStyleE2ESJ_EENS1_15EpilogueDefaultEEEEEvvEEEEvNT_6ParamsE,"aw",@nobits
	.sectionflags	@""
	.align	16
	.zero		1024


//--------------------- .nv.shared.reserved.0     --------------------------
	.section	.nv.shared.reserved.0,"aw",@nobits
	.weak		__nv_reservedSMEM_offset_0_alias
	.size		__nv_reservedSMEM_offset_0_alias, 0, 0
	.other		__nv_reservedSMEM_offset_0_alias,@"STO_CUDA_RESERVED_SHARED STV_DEFAULT"
__nv_reservedSMEM_offset_0_alias:
	.zero		0


//--------------------- .nv.global                --------------------------
	.section	.nv.global,"aw",@nobits
.nv.global:
	.type		_ZN39_INTERNAL_dcff5954_4_k_cu_cc14a406_61334cute1_E,@object
	.size		_ZN39_INTERNAL_dcff5954_4_k_cu_cc14a406_61334cute1_E,(_ZN39_INTERNAL_dcff5954_4_k_cu_cc14a406_61334cuda3std3__45__cpo6cbeginE - _ZN39_INTERNAL_dcff5954_4_k_cu_cc14a406_61334cute1_E)
_ZN39_INTERNAL_dcff5954_4_k_cu_cc14a406_61334cute1_E:
	.zero		1
	.type		_ZN39_INTERNAL_dcff5954_4_k_cu_cc14a406_61334cuda3std3__45__cpo6cbeginE,@object
	.size		_ZN39_INTERNAL_dcff5954_4_k_cu_cc14a406_61334cuda3std3__45__cpo6cbeginE,(_ZN39_INTERNAL_dcff5954_4_k_cu_cc14a406_61334cuda3std3__48in_placeE - _ZN39_INTERNAL_dcff5954_4_k_cu_cc14a406_61334cuda3std3__45__cpo6cbeginE)
_ZN39_INTERNAL_dcff5954_4_k_cu_cc14a406_61334cuda3std3__45__cpo6cbeginE:
	.zero		1
	.type		_ZN39_INTERNAL_dcff5954_4_k_cu_cc14a406_61334cuda3std3__48in_placeE,@object
	.size		_ZN39_INTERNAL_dcff5954_4_k_cu_cc14a406_61334cuda3std3__48in_placeE,(_ZN39_INTERNAL_dcff5954_4_k_cu_cc14a406_61334cuda3std6ranges3__45__cpo9iter_moveE - _ZN39_INTERNAL_dcff5954_4_k_cu_cc14a406_61334cuda3std3__48in_placeE)
_ZN39_INTERNAL_dcff5954_4_k_cu_cc14a406_61334cuda3std3__48in_placeE:
	.zero		1
	.type		_ZN39_INTERNAL_dcff5954_4_k_cu_cc14a406_61334cuda3std6ranges3__45__cpo9iter_moveE,@object
	.size		_ZN39_INTERNAL_dcff5954_4_k_cu_cc14a406_61334cuda3std6ranges3__45__cpo9iter_moveE,(_ZN39_INTERNAL_dcff5954_4_k_cu_cc14a406_61334cuda3std3__45__cpo5beginE - _ZN39_INTERNAL_dcff5954_4_k_cu_cc14a406_61334cuda3std6ranges3__45__cpo9iter_moveE)
_ZN39_INTERNAL_dcff5954_4_k_cu_cc14a406_61334cuda3std6ranges3__45__cpo9iter_moveE:
	.zero		1
	.type		_ZN39_INTERNAL_dcff5954_4_k_cu_cc14a406_61334cuda3std3__45__cpo5beginE,@object
	.size		_ZN39_INTERNAL_dcff5954_4_k_cu_cc14a406_61334cuda3std3__45__cpo5beginE,(_ZN39_INTERNAL_dcff5954_4_k_cu_cc14a406_61334cuda3std3__441_GLOBAL__N__dcff5954_4_k_cu_cc14a406_61336ignoreE - _ZN39_INTERNAL_dcff5954_4_k_cu_cc14a406_61334cuda3std3__45__cpo5beginE)
_ZN39_INTERNAL_dcff5954_4_k_cu_cc14a406_61334cuda3std3__45__cpo5beginE:
	.zero		1
	.type		_ZN39_INTERNAL_dcff5954_4_k_cu_cc14a406_61334cuda3std3__441_GLOBAL__N__dcff5954_4_k_cu_cc14a406_61336ignoreE,@object
	.size		_ZN39_INTERNAL_dcff5954_4_k_cu_cc14a406_61334cuda3std3__441_GLOBAL__N__dcff5954_4_k_cu_cc14a406_61336ignoreE,(_ZN39_INTERNAL_dcff5954_4_k_cu_cc14a406_61334cute7productE - _ZN39_INTERNAL_dcff5954_4_k_cu_cc14a406_61334cuda3std3__441_GLOBAL__N__dcff5954_4_k_cu_cc14a406_61336ignoreE)
_ZN39_INTERNAL_dcff5954_4_k_cu_cc14a406_61334cuda3std3__441_GLOBAL__N__dcff5954_4_k_cu_cc14a406_61336ignoreE:
	.zero		1
	.type		_ZN39_INTERNAL_dcff5954_4_k_cu_cc14a406_61334cute7productE,@object
	.size		_ZN39_INTERNAL_dcff5954_4_k_cu_cc14a406_61334cute7productE,(_ZN39_INTERNAL_dcff5954_4_k_cu_cc14a406_61334cuda3std3__45__cpo3endE - _ZN39_INTERNAL_dcff5954_4_k_cu_cc14a406_61334cute7productE)
_ZN39_INTERNAL_dcff5954_4_k_cu_cc14a406_61334cute7productE:
	.zero		1
	.type		_ZN39_INTERNAL_dcff5954_4_k_cu_cc14a406_61334cuda3std3__45__cpo3endE,@object
	.size		_ZN39_INTERNAL_dcff5954_4_k_cu_cc14a406_61334cuda3std3__45__cpo3endE,(_ZN39_INTERNAL_dcff5954_4_k_cu_cc14a406_61334cuda3std3__419piecewise_constructE - _ZN39_INTERNAL_dcff5954_4_k_cu_cc14a406_61334cuda3std3__45__cpo3endE)
_ZN39_INTERNAL_dcff5954_4_k_cu_cc14a406_61334cuda3std3__45__cpo3endE:
	.zero		1
	.type		_ZN39_INTERNAL_dcff5954_4_k_cu_cc14a406_61334cuda3std3__419piecewise_constructE,@object
	.size		_ZN39_INTERNAL_dcff5954_4_k_cu_cc14a406_61334cuda3std3__419piecewise_constructE,(_ZN39_INTERNAL_dcff5954_4_k_cu_cc14a406_61334cuda3std3__45__cpo4cendE - _ZN39_INTERNAL_dcff5954_4_k_cu_cc14a406_61334cuda3std3__419piecewise_constructE)
_ZN39_INTERNAL_dcff5954_4_k_cu_cc14a406_61334cuda3std3__419piecewise_constructE:
	.zero		1
	.type		_ZN39_INTERNAL_dcff5954_4_k_cu_cc14a406_61334cuda3std3__45__cpo4cendE,@object
	.size		_ZN39_INTERNAL_dcff5954_4_k_cu_cc14a406_61334cuda3std3__45__cpo4cendE,(_ZN39_INTERNAL_dcff5954_4_k_cu_cc14a406_61334cuda3std6ranges3__45__cpo4swapE - _ZN39_INTERNAL_dcff5954_4_k_cu_cc14a406_61334cuda3std3__45__cpo4cendE)
_ZN39_INTERNAL_dcff5954_4_k_cu_cc14a406_61334cuda3std3__45__cpo4cendE:
	.zero		1
	.type		_ZN39_INTERNAL_dcff5954_4_k_cu_cc14a406_61334cuda3std6ranges3__45__cpo4swapE,@object
	.size		_ZN39_INTERNAL_dcff5954_4_k_cu_cc14a406_61334cuda3std6ranges3__45__cpo4swapE,(.L_8 - _ZN39_INTERNAL_dcff5954_4_k_cu_cc14a406_61334cuda3std6ranges3__45__cpo4swapE)
_ZN39_INTERNAL_dcff5954_4_k_cu_cc14a406_61334cuda3std6ranges3__45__cpo4swapE:
	.zero		1
.L_8:


//--------------------- .nv.constant0._ZN7cutlass13device_kernelINS_4gemm6kernel13GemmUniversalIN4cute5tupleIJiiiiEEENS1_10collective13CollectiveMmaINS1_34MainloopSm90TmaGmmaWarpSpecializedILi22ENS5_IJNS4_1CILi2EEENSA_ILi1EEESC_EEENS1_32KernelTmaWarpSpecializedPingpongEEENS5_IJNSA_ILi64EEENSA_ILi16EEESG_EEENS_10bfloat16_tENS5_IJlSC_lEEESJ_SK_NS4_8TiledMMAINS4_8MMA_AtomIJNS4_4SM904GMMA27MMA_64x16x16_F32BF16BF16_SSILNSO_5MajorE0ELSQ_0ELNSO_7ScaleInE1ELSR_1EEEEEENS4_6LayoutINS5_IJSC_SC_SC_EEENS5_IJNSA_ILi0EEESW_SW_EEEEENS5_IJNS4_10UnderscoreESZ_SZ_EEEEENS4_13SM90_TMA_LOADENS4_14ComposedLayoutINS4_7SwizzleILi3ELi4ELi3EEENS4_18smem_ptr_flag_bitsILi16EEENSU_INS5_IJNSA_ILi8EEESG_EEENS5_IJSG_SC_EEEEEEEvNS4_8identityENS4_23SM90_TMA_LOAD_MULTICASTES1C_vS1D_EENS_8epilogue10collective6detail29Sm90TmaWarpSpecializedAdapterINS1H_15DefaultEpilogueISJ_SK_SK_NS1G_6thread17LinearCombinationISJ_Li1EffLNS1L_9ScaleType4KindE0ELNS_15FloatRoundStyleE2ESJ_EENS1_15EpilogueDefaultEEEEEvvEEEEvNT_6ParamsE --------------------------
	.section	.nv.constant0._ZN7cutlass13device_kernelINS_4gemm6kernel13GemmUniversalIN4cute5tupleIJiiiiEEENS1_10collective13CollectiveMmaINS1_34MainloopSm90TmaGmmaWarpSpecializedILi22ENS5_IJNS4_1CILi2EEENSA_ILi1EEESC_EEENS1_32KernelTmaWarpSpecializedPingpongEEENS5_IJNSA_ILi64EEENSA_ILi16EEESG_EEENS_10bfloat16_tENS5_IJlSC_lEEESJ_SK_NS4_8TiledMMAINS4_8MMA_AtomIJNS4_4SM904GMMA27MMA_64x16x16_F32BF16BF16_SSILNSO_5MajorE0ELSQ_0ELNSO_7ScaleInE1ELSR_1EEEEEENS4_6LayoutINS5_IJSC_SC_SC_EEENS5_IJNSA_ILi0EEESW_SW_EEEEENS5_IJNS4_10UnderscoreESZ_SZ_EEEEENS4_13SM90_TMA_LOADENS4_14ComposedLayoutINS4_7SwizzleILi3ELi4ELi3EEENS4_18smem_ptr_flag_bitsILi16EEENSU_INS5_IJNSA_ILi8EEESG_EEENS5_IJSG_SC_EEEEEEEvNS4_8identityENS4_23SM90_TMA_LOAD_MULTICASTES1C_vS1D_EENS_8epilogue10collective6detail29Sm90TmaWarpSpecializedAdapterINS1H_15DefaultEpilogueISJ_SK_SK_NS1G_6thread17LinearCombinationISJ_Li1EffLNS1L_9ScaleType4KindE0ELNS_15FloatRoundStyleE2ESJ_EENS1_15EpilogueDefaultEEEEEvvEEEEvNT_6ParamsE,"a",@progbits
	.sectionflags	@""
	.align	4
.nv.constant0._ZN7cutlass13device_kernelINS_4gemm6kernel13GemmUniversalIN4cute5tupleIJiiiiEEENS1_10collective13CollectiveMmaINS1_34MainloopSm90TmaGmmaWarpSpecializedILi22ENS5_IJNS4_1CILi2EEENSA_ILi1EEESC_EEENS1_32KernelTmaWarpSpecializedPingpongEEENS5_IJNSA_ILi64EEENSA_ILi16EEESG_EEENS_10bfloat16_tENS5_IJlSC_lEEESJ_SK_NS4_8TiledMMAINS4_8MMA_AtomIJNS4_4SM904GMMA27MMA_64x16x16_F32BF16BF16_SSILNSO_5MajorE0ELSQ_0ELNSO_7ScaleInE1ELSR_1EEEEEENS4_6LayoutINS5_IJSC_SC_SC_EEENS5_IJNSA_ILi0EEESW_SW_EEEEENS5_IJNS4_10UnderscoreESZ_SZ_EEEEENS4_13SM90_TMA_LOADENS4_14ComposedLayoutINS4_7SwizzleILi3ELi4ELi3EEENS4_18smem_ptr_flag_bitsILi16EEENSU_INS5_IJNSA_ILi8EEESG_EEENS5_IJSG_SC_EEEEEEEvNS4_8identityENS4_23SM90_TMA_LOAD_MULTICASTES1C_vS1D_EENS_8epilogue10collective6detail29Sm90TmaWarpSpecializedAdapterINS1H_15DefaultEpilogueISJ_SK_SK_NS1G_6thread17LinearCombinationISJ_Li1EffLNS1L_9ScaleType4KindE0ELNS_15FloatRoundStyleE2ESJ_EENS1_15EpilogueDefaultEEEEEvvEEEEvNT_6ParamsE:
	.zero		1664


//--------------------- SYMBOLS --------------------------

	.type		.nv.reservedSmem.offset0,@object
	.size		.nv.reservedSmem.offset0,0x4
	.type		__assertfail,@function
